//
// Generated by NVIDIA NVVM Compiler
//
// Compiler Build ID: CL-36424714
// Cuda compilation tools, release 13.0, V13.0.88
// Based on NVVM 20.0.0
//

.version 9.0
.target sm_100
.address_size 64

	// .globl	mymatmul_kernel0
// _ZZ16mymatmul_kernel0E11data_shared has been demoted
// _ZZ16mymatmul_kernel0E13kernel_shared has been demoted

.visible .entry mymatmul_kernel0(
	.param .u64 .ptr .align 1 mymatmul_kernel0_param_0,
	.param .u64 .ptr .align 1 mymatmul_kernel0_param_1,
	.param .u64 .ptr .align 1 mymatmul_kernel0_param_2
)
.maxntid 128
{
	.local .align 16 .b8 	__local_depot0[1024];
	.reg .b64 	%SP;
	.reg .b64 	%SPL;
	.reg .pred 	%p<9>;
	.reg .b32 	%r<59>;
	.reg .b32 	%f<366>;
	.reg .b64 	%rd<26>;
	// demoted variable
	.shared .align 4 .b8 _ZZ16mymatmul_kernel0E11data_shared[1024];
	// demoted variable
	.shared .align 4 .b8 _ZZ16mymatmul_kernel0E13kernel_shared[32768];
	mov.u64 	%SPL, __local_depot0;
	ld.param.u64 	%rd11, [mymatmul_kernel0_param_0];
	ld.param.u64 	%rd12, [mymatmul_kernel0_param_1];
	cvta.to.global.u64 	%rd1, %rd12;
	cvta.to.global.u64 	%rd2, %rd11;
	add.u64 	%rd3, %SPL, 0;
	add.s64 	%rd24, %rd3, 512;
	mov.f32 	%f17, 0f00000000;
	st.local.v4.f32 	[%rd3], {%f17, %f17, %f17, %f17};
	st.local.v4.f32 	[%rd3+128], {%f17, %f17, %f17, %f17};
	st.local.v4.f32 	[%rd3+256], {%f17, %f17, %f17, %f17};
	st.local.v4.f32 	[%rd3+384], {%f17, %f17, %f17, %f17};
	st.local.v4.f32 	[%rd3+512], {%f17, %f17, %f17, %f17};
	st.local.v4.f32 	[%rd3+640], {%f17, %f17, %f17, %f17};
	st.local.v4.f32 	[%rd3+768], {%f17, %f17, %f17, %f17};
	st.local.v4.f32 	[%rd3+896], {%f17, %f17, %f17, %f17};
	st.local.v4.f32 	[%rd3+16], {%f17, %f17, %f17, %f17};
	st.local.v4.f32 	[%rd3+144], {%f17, %f17, %f17, %f17};
	st.local.v4.f32 	[%rd3+272], {%f17, %f17, %f17, %f17};
	st.local.v4.f32 	[%rd3+400], {%f17, %f17, %f17, %f17};
	st.local.v4.f32 	[%rd3+528], {%f17, %f17, %f17, %f17};
	st.local.v4.f32 	[%rd3+656], {%f17, %f17, %f17, %f17};
	st.local.v4.f32 	[%rd3+784], {%f17, %f17, %f17, %f17};
	st.local.v4.f32 	[%rd3+912], {%f17, %f17, %f17, %f17};
	st.local.v4.f32 	[%rd3+32], {%f17, %f17, %f17, %f17};
	st.local.v4.f32 	[%rd3+160], {%f17, %f17, %f17, %f17};
	st.local.v4.f32 	[%rd3+288], {%f17, %f17, %f17, %f17};
	st.local.v4.f32 	[%rd3+416], {%f17, %f17, %f17, %f17};
	st.local.v4.f32 	[%rd3+544], {%f17, %f17, %f17, %f17};
	st.local.v4.f32 	[%rd3+672], {%f17, %f17, %f17, %f17};
	st.local.v4.f32 	[%rd3+800], {%f17, %f17, %f17, %f17};
	st.local.v4.f32 	[%rd3+928], {%f17, %f17, %f17, %f17};
	st.local.v4.f32 	[%rd3+48], {%f17, %f17, %f17, %f17};
	st.local.v4.f32 	[%rd3+176], {%f17, %f17, %f17, %f17};
	st.local.v4.f32 	[%rd3+304], {%f17, %f17, %f17, %f17};
	st.local.v4.f32 	[%rd3+432], {%f17, %f17, %f17, %f17};
	st.local.v4.f32 	[%rd3+560], {%f17, %f17, %f17, %f17};
	st.local.v4.f32 	[%rd3+688], {%f17, %f17, %f17, %f17};
	st.local.v4.f32 	[%rd3+816], {%f17, %f17, %f17, %f17};
	st.local.v4.f32 	[%rd3+944], {%f17, %f17, %f17, %f17};
	st.local.v4.f32 	[%rd3+64], {%f17, %f17, %f17, %f17};
	st.local.v4.f32 	[%rd3+192], {%f17, %f17, %f17, %f17};
	st.local.v4.f32 	[%rd3+320], {%f17, %f17, %f17, %f17};
	st.local.v4.f32 	[%rd3+448], {%f17, %f17, %f17, %f17};
	st.local.v4.f32 	[%rd3+576], {%f17, %f17, %f17, %f17};
	st.local.v4.f32 	[%rd3+704], {%f17, %f17, %f17, %f17};
	st.local.v4.f32 	[%rd3+832], {%f17, %f17, %f17, %f17};
	st.local.v4.f32 	[%rd3+960], {%f17, %f17, %f17, %f17};
	st.local.v4.f32 	[%rd3+80], {%f17, %f17, %f17, %f17};
	st.local.v4.f32 	[%rd3+208], {%f17, %f17, %f17, %f17};
	st.local.v4.f32 	[%rd3+336], {%f17, %f17, %f17, %f17};
	st.local.v4.f32 	[%rd3+464], {%f17, %f17, %f17, %f17};
	st.local.v4.f32 	[%rd3+592], {%f17, %f17, %f17, %f17};
	st.local.v4.f32 	[%rd3+720], {%f17, %f17, %f17, %f17};
	st.local.v4.f32 	[%rd3+848], {%f17, %f17, %f17, %f17};
	st.local.v4.f32 	[%rd3+976], {%f17, %f17, %f17, %f17};
	st.local.v4.f32 	[%rd3+96], {%f17, %f17, %f17, %f17};
	st.local.v4.f32 	[%rd3+224], {%f17, %f17, %f17, %f17};
	st.local.v4.f32 	[%rd3+352], {%f17, %f17, %f17, %f17};
	st.local.v4.f32 	[%rd3+480], {%f17, %f17, %f17, %f17};
	st.local.v4.f32 	[%rd3+608], {%f17, %f17, %f17, %f17};
	st.local.v4.f32 	[%rd3+736], {%f17, %f17, %f17, %f17};
	st.local.v4.f32 	[%rd3+864], {%f17, %f17, %f17, %f17};
	st.local.v4.f32 	[%rd3+992], {%f17, %f17, %f17, %f17};
	st.local.v4.f32 	[%rd3+112], {%f17, %f17, %f17, %f17};
	st.local.v4.f32 	[%rd3+240], {%f17, %f17, %f17, %f17};
	st.local.v4.f32 	[%rd3+368], {%f17, %f17, %f17, %f17};
	st.local.v4.f32 	[%rd3+496], {%f17, %f17, %f17, %f17};
	st.local.v4.f32 	[%rd3+624], {%f17, %f17, %f17, %f17};
	st.local.v4.f32 	[%rd3+752], {%f17, %f17, %f17, %f17};
	st.local.v4.f32 	[%rd3+880], {%f17, %f17, %f17, %f17};
	st.local.v4.f32 	[%rd3+1008], {%f17, %f17, %f17, %f17};
	mov.u32 	%r1, %tid.x;
	shl.b32 	%r19, %r1, 4;
	mov.u32 	%r20, _ZZ16mymatmul_kernel0E11data_shared;
	add.s32 	%r2, %r20, %r19;
	mov.u32 	%r3, %ctaid.x;
	shl.b32 	%r21, %r3, 13;
	and.b32  	%r22, %r21, 2147450880;
	shl.b32 	%r23, %r1, 9;
	and.b32  	%r24, %r23, 31744;
	or.b32  	%r25, %r22, %r24;
	shl.b32 	%r26, %r1, 2;
	and.b32  	%r27, %r26, 4;
	or.b32  	%r4, %r25, %r27;
	shl.b32 	%r28, %r3, 10;
	and.b32  	%r5, %r28, 3072;
	or.b32  	%r6, %r5, %r1;
	shl.b32 	%r29, %r1, 1;
	and.b32  	%r7, %r29, 128;
	and.b32  	%r8, %r29, 126;
	mov.u32 	%r30, _ZZ16mymatmul_kernel0E13kernel_shared;
	add.s32 	%r9, %r30, %r26;
	mov.b32 	%r55, 0;
$L__BB0_1:
	setp.gt.u32 	%p2, %r1, 63;
	bar.sync 	0;
	@%p2 bra 	$L__BB0_3;
	shl.b32 	%r31, %r55, 3;
	add.s32 	%r32, %r4, %r31;
	mul.wide.u32 	%rd14, %r32, 4;
	add.s64 	%rd15, %rd2, %rd14;
	ld.global.nc.v4.f32 	{%f18, %f19, %f20, %f21}, [%rd15];
	st.shared.v4.f32 	[%r2], {%f18, %f19, %f20, %f21};
$L__BB0_3:
	shl.b32 	%r34, %r55, 15;
	or.b32  	%r35, %r6, %r34;
	mul.wide.u32 	%rd16, %r35, 4;
	add.s64 	%rd17, %rd1, %rd16;
	ld.global.nc.f32 	%f22, [%rd17];
	st.shared.f32 	[%r9], %f22;
	ld.global.nc.f32 	%f23, [%rd17+512];
	st.shared.f32 	[%r9+512], %f23;
	ld.global.nc.f32 	%f24, [%rd17+1024];
	st.shared.f32 	[%r9+1024], %f24;
	ld.global.nc.f32 	%f25, [%rd17+1536];
	st.shared.f32 	[%r9+1536], %f25;
	ld.global.nc.f32 	%f26, [%rd17+2048];
	st.shared.f32 	[%r9+2048], %f26;
	ld.global.nc.f32 	%f27, [%rd17+2560];
	st.shared.f32 	[%r9+2560], %f27;
	ld.global.nc.f32 	%f28, [%rd17+3072];
	st.shared.f32 	[%r9+3072], %f28;
	ld.global.nc.f32 	%f29, [%rd17+3584];
	st.shared.f32 	[%r9+3584], %f29;
	ld.global.nc.f32 	%f30, [%rd17+16384];
	st.shared.f32 	[%r9+4096], %f30;
	ld.global.nc.f32 	%f31, [%rd17+16896];
	st.shared.f32 	[%r9+4608], %f31;
	ld.global.nc.f32 	%f32, [%rd17+17408];
	st.shared.f32 	[%r9+5120], %f32;
	ld.global.nc.f32 	%f33, [%rd17+17920];
	st.shared.f32 	[%r9+5632], %f33;
	ld.global.nc.f32 	%f34, [%rd17+18432];
	st.shared.f32 	[%r9+6144], %f34;
	ld.global.nc.f32 	%f35, [%rd17+18944];
	st.shared.f32 	[%r9+6656], %f35;
	ld.global.nc.f32 	%f36, [%rd17+19456];
	st.shared.f32 	[%r9+7168], %f36;
	ld.global.nc.f32 	%f37, [%rd17+19968];
	st.shared.f32 	[%r9+7680], %f37;
	ld.global.nc.f32 	%f38, [%rd17+32768];
	st.shared.f32 	[%r9+8192], %f38;
	ld.global.nc.f32 	%f39, [%rd17+33280];
	st.shared.f32 	[%r9+8704], %f39;
	ld.global.nc.f32 	%f40, [%rd17+33792];
	st.shared.f32 	[%r9+9216], %f40;
	ld.global.nc.f32 	%f41, [%rd17+34304];
	st.shared.f32 	[%r9+9728], %f41;
	ld.global.nc.f32 	%f42, [%rd17+34816];
	st.shared.f32 	[%r9+10240], %f42;
	ld.global.nc.f32 	%f43, [%rd17+35328];
	st.shared.f32 	[%r9+10752], %f43;
	ld.global.nc.f32 	%f44, [%rd17+35840];
	st.shared.f32 	[%r9+11264], %f44;
	ld.global.nc.f32 	%f45, [%rd17+36352];
	st.shared.f32 	[%r9+11776], %f45;
	ld.global.nc.f32 	%f46, [%rd17+49152];
	st.shared.f32 	[%r9+12288], %f46;
	ld.global.nc.f32 	%f47, [%rd17+49664];
	st.shared.f32 	[%r9+12800], %f47;
	ld.global.nc.f32 	%f48, [%rd17+50176];
	st.shared.f32 	[%r9+13312], %f48;
	ld.global.nc.f32 	%f49, [%rd17+50688];
	st.shared.f32 	[%r9+13824], %f49;
	ld.global.nc.f32 	%f50, [%rd17+51200];
	st.shared.f32 	[%r9+14336], %f50;
	ld.global.nc.f32 	%f51, [%rd17+51712];
	st.shared.f32 	[%r9+14848], %f51;
	ld.global.nc.f32 	%f52, [%rd17+52224];
	st.shared.f32 	[%r9+15360], %f52;
	ld.global.nc.f32 	%f53, [%rd17+52736];
	st.shared.f32 	[%r9+15872], %f53;
	ld.global.nc.f32 	%f54, [%rd17+65536];
	st.shared.f32 	[%r9+16384], %f54;
	ld.global.nc.f32 	%f55, [%rd17+66048];
	st.shared.f32 	[%r9+16896], %f55;
	ld.global.nc.f32 	%f56, [%rd17+66560];
	st.shared.f32 	[%r9+17408], %f56;
	ld.global.nc.f32 	%f57, [%rd17+67072];
	st.shared.f32 	[%r9+17920], %f57;
	ld.global.nc.f32 	%f58, [%rd17+67584];
	st.shared.f32 	[%r9+18432], %f58;
	ld.global.nc.f32 	%f59, [%rd17+68096];
	st.shared.f32 	[%r9+18944], %f59;
	ld.global.nc.f32 	%f60, [%rd17+68608];
	st.shared.f32 	[%r9+19456], %f60;
	ld.global.nc.f32 	%f61, [%rd17+69120];
	st.shared.f32 	[%r9+19968], %f61;
	ld.global.nc.f32 	%f62, [%rd17+81920];
	st.shared.f32 	[%r9+20480], %f62;
	ld.global.nc.f32 	%f63, [%rd17+82432];
	st.shared.f32 	[%r9+20992], %f63;
	ld.global.nc.f32 	%f64, [%rd17+82944];
	st.shared.f32 	[%r9+21504], %f64;
	ld.global.nc.f32 	%f65, [%rd17+83456];
	st.shared.f32 	[%r9+22016], %f65;
	ld.global.nc.f32 	%f66, [%rd17+83968];
	st.shared.f32 	[%r9+22528], %f66;
	ld.global.nc.f32 	%f67, [%rd17+84480];
	st.shared.f32 	[%r9+23040], %f67;
	ld.global.nc.f32 	%f68, [%rd17+84992];
	st.shared.f32 	[%r9+23552], %f68;
	ld.global.nc.f32 	%f69, [%rd17+85504];
	st.shared.f32 	[%r9+24064], %f69;
	ld.global.nc.f32 	%f70, [%rd17+98304];
	st.shared.f32 	[%r9+24576], %f70;
	ld.global.nc.f32 	%f71, [%rd17+98816];
	st.shared.f32 	[%r9+25088], %f71;
	ld.global.nc.f32 	%f72, [%rd17+99328];
	st.shared.f32 	[%r9+25600], %f72;
	ld.global.nc.f32 	%f73, [%rd17+99840];
	st.shared.f32 	[%r9+26112], %f73;
	ld.global.nc.f32 	%f74, [%rd17+100352];
	st.shared.f32 	[%r9+26624], %f74;
	ld.global.nc.f32 	%f75, [%rd17+100864];
	st.shared.f32 	[%r9+27136], %f75;
	ld.global.nc.f32 	%f76, [%rd17+101376];
	st.shared.f32 	[%r9+27648], %f76;
	ld.global.nc.f32 	%f77, [%rd17+101888];
	st.shared.f32 	[%r9+28160], %f77;
	ld.global.nc.f32 	%f78, [%rd17+114688];
	st.shared.f32 	[%r9+28672], %f78;
	ld.global.nc.f32 	%f79, [%rd17+115200];
	st.shared.f32 	[%r9+29184], %f79;
	ld.global.nc.f32 	%f80, [%rd17+115712];
	st.shared.f32 	[%r9+29696], %f80;
	ld.global.nc.f32 	%f81, [%rd17+116224];
	st.shared.f32 	[%r9+30208], %f81;
	ld.global.nc.f32 	%f82, [%rd17+116736];
	st.shared.f32 	[%r9+30720], %f82;
	ld.global.nc.f32 	%f83, [%rd17+117248];
	st.shared.f32 	[%r9+31232], %f83;
	ld.global.nc.f32 	%f84, [%rd17+117760];
	st.shared.f32 	[%r9+31744], %f84;
	ld.global.nc.f32 	%f85, [%rd17+118272];
	st.shared.f32 	[%r9+32256], %f85;
	bar.sync 	0;
	mov.b32 	%r56, 0;
$L__BB0_4:
	add.s32 	%r37, %r56, %r7;
	shl.b32 	%r38, %r56, 10;
	or.b32  	%r12, %r38, %r8;
	shl.b32 	%r39, %r37, 2;
	mov.u32 	%r40, _ZZ16mymatmul_kernel0E11data_shared;
	add.s32 	%r41, %r40, %r39;
	ld.shared.f32 	%f1, [%r41];
	ld.shared.f32 	%f2, [%r41+32];
	ld.shared.f32 	%f3, [%r41+64];
	ld.shared.f32 	%f4, [%r41+96];
	ld.shared.f32 	%f5, [%r41+128];
	ld.shared.f32 	%f6, [%r41+160];
	ld.shared.f32 	%f7, [%r41+192];
	ld.shared.f32 	%f8, [%r41+224];
	ld.shared.f32 	%f9, [%r41+256];
	ld.shared.f32 	%f10, [%r41+288];
	ld.shared.f32 	%f11, [%r41+320];
	ld.shared.f32 	%f12, [%r41+352];
	ld.shared.f32 	%f13, [%r41+384];
	ld.shared.f32 	%f14, [%r41+416];
	ld.shared.f32 	%f15, [%r41+448];
	ld.shared.f32 	%f16, [%r41+480];
	mov.b32 	%r57, 0;
	mov.pred 	%p8, -1;
$L__BB0_5:
	mov.pred 	%p1, %p8;
	add.s32 	%r43, %r12, %r57;
	shl.b32 	%r44, %r43, 2;
	mov.u32 	%r45, _ZZ16mymatmul_kernel0E13kernel_shared;
	add.s32 	%r46, %r45, %r44;
	ld.shared.f32 	%f86, [%r46+3584];
	ld.shared.f32 	%f87, [%r46+3072];
	ld.shared.f32 	%f88, [%r46+2560];
	ld.shared.f32 	%f89, [%r46+2048];
	ld.shared.f32 	%f90, [%r46+1536];
	ld.shared.f32 	%f91, [%r46+1024];
	ld.shared.f32 	%f92, [%r46+512];
	ld.shared.f32 	%f93, [%r46];
	mul.wide.u32 	%rd18, %r57, 4;
	add.s64 	%rd19, %rd3, %rd18;
	ld.local.f32 	%f94, [%rd19];
	fma.rn.f32 	%f95, %f1, %f93, %f94;
	st.local.f32 	[%rd19], %f95;
	ld.local.f32 	%f96, [%rd19+128];
	fma.rn.f32 	%f97, %f1, %f92, %f96;
	st.local.f32 	[%rd19+128], %f97;
	ld.local.f32 	%f98, [%rd19+256];
	fma.rn.f32 	%f99, %f1, %f91, %f98;
	st.local.f32 	[%rd19+256], %f99;
	ld.local.f32 	%f100, [%rd19+384];
	fma.rn.f32 	%f101, %f1, %f90, %f100;
	st.local.f32 	[%rd19+384], %f101;
	ld.local.f32 	%f102, [%rd19+512];
	fma.rn.f32 	%f103, %f1, %f89, %f102;
	st.local.f32 	[%rd19+512], %f103;
	ld.local.f32 	%f104, [%rd19+640];
	fma.rn.f32 	%f105, %f1, %f88, %f104;
	st.local.f32 	[%rd19+640], %f105;
	ld.local.f32 	%f106, [%rd19+768];
	fma.rn.f32 	%f107, %f1, %f87, %f106;
	st.local.f32 	[%rd19+768], %f107;
	ld.local.f32 	%f108, [%rd19+896];
	fma.rn.f32 	%f109, %f1, %f86, %f108;
	st.local.f32 	[%rd19+896], %f109;
	ld.local.f32 	%f110, [%rd19+8];
	fma.rn.f32 	%f111, %f2, %f93, %f110;
	st.local.f32 	[%rd19+8], %f111;
	ld.local.f32 	%f112, [%rd19+136];
	fma.rn.f32 	%f113, %f2, %f92, %f112;
	st.local.f32 	[%rd19+136], %f113;
	ld.local.f32 	%f114, [%rd19+264];
	fma.rn.f32 	%f115, %f2, %f91, %f114;
	st.local.f32 	[%rd19+264], %f115;
	ld.local.f32 	%f116, [%rd19+392];
	fma.rn.f32 	%f117, %f2, %f90, %f116;
	st.local.f32 	[%rd19+392], %f117;
	ld.local.f32 	%f118, [%rd19+520];
	fma.rn.f32 	%f119, %f2, %f89, %f118;
	st.local.f32 	[%rd19+520], %f119;
	ld.local.f32 	%f120, [%rd19+648];
	fma.rn.f32 	%f121, %f2, %f88, %f120;
	st.local.f32 	[%rd19+648], %f121;
	ld.local.f32 	%f122, [%rd19+776];
	fma.rn.f32 	%f123, %f2, %f87, %f122;
	st.local.f32 	[%rd19+776], %f123;
	ld.local.f32 	%f124, [%rd19+904];
	fma.rn.f32 	%f125, %f2, %f86, %f124;
	st.local.f32 	[%rd19+904], %f125;
	ld.local.f32 	%f126, [%rd19+16];
	fma.rn.f32 	%f127, %f3, %f93, %f126;
	st.local.f32 	[%rd19+16], %f127;
	ld.local.f32 	%f128, [%rd19+144];
	fma.rn.f32 	%f129, %f3, %f92, %f128;
	st.local.f32 	[%rd19+144], %f129;
	ld.local.f32 	%f130, [%rd19+272];
	fma.rn.f32 	%f131, %f3, %f91, %f130;
	st.local.f32 	[%rd19+272], %f131;
	ld.local.f32 	%f132, [%rd19+400];
	fma.rn.f32 	%f133, %f3, %f90, %f132;
	st.local.f32 	[%rd19+400], %f133;
	ld.local.f32 	%f134, [%rd19+528];
	fma.rn.f32 	%f135, %f3, %f89, %f134;
	st.local.f32 	[%rd19+528], %f135;
	ld.local.f32 	%f136, [%rd19+656];
	fma.rn.f32 	%f137, %f3, %f88, %f136;
	st.local.f32 	[%rd19+656], %f137;
	ld.local.f32 	%f138, [%rd19+784];
	fma.rn.f32 	%f139, %f3, %f87, %f138;
	st.local.f32 	[%rd19+784], %f139;
	ld.local.f32 	%f140, [%rd19+912];
	fma.rn.f32 	%f141, %f3, %f86, %f140;
	st.local.f32 	[%rd19+912], %f141;
	ld.local.f32 	%f142, [%rd19+24];
	fma.rn.f32 	%f143, %f4, %f93, %f142;
	st.local.f32 	[%rd19+24], %f143;
	ld.local.f32 	%f144, [%rd19+152];
	fma.rn.f32 	%f145, %f4, %f92, %f144;
	st.local.f32 	[%rd19+152], %f145;
	ld.local.f32 	%f146, [%rd19+280];
	fma.rn.f32 	%f147, %f4, %f91, %f146;
	st.local.f32 	[%rd19+280], %f147;
	ld.local.f32 	%f148, [%rd19+408];
	fma.rn.f32 	%f149, %f4, %f90, %f148;
	st.local.f32 	[%rd19+408], %f149;
	ld.local.f32 	%f150, [%rd19+536];
	fma.rn.f32 	%f151, %f4, %f89, %f150;
	st.local.f32 	[%rd19+536], %f151;
	ld.local.f32 	%f152, [%rd19+664];
	fma.rn.f32 	%f153, %f4, %f88, %f152;
	st.local.f32 	[%rd19+664], %f153;
	ld.local.f32 	%f154, [%rd19+792];
	fma.rn.f32 	%f155, %f4, %f87, %f154;
	st.local.f32 	[%rd19+792], %f155;
	ld.local.f32 	%f156, [%rd19+920];
	fma.rn.f32 	%f157, %f4, %f86, %f156;
	st.local.f32 	[%rd19+920], %f157;
	ld.local.f32 	%f158, [%rd19+32];
	fma.rn.f32 	%f159, %f5, %f93, %f158;
	st.local.f32 	[%rd19+32], %f159;
	ld.local.f32 	%f160, [%rd19+160];
	fma.rn.f32 	%f161, %f5, %f92, %f160;
	st.local.f32 	[%rd19+160], %f161;
	ld.local.f32 	%f162, [%rd19+288];
	fma.rn.f32 	%f163, %f5, %f91, %f162;
	st.local.f32 	[%rd19+288], %f163;
	ld.local.f32 	%f164, [%rd19+416];
	fma.rn.f32 	%f165, %f5, %f90, %f164;
	st.local.f32 	[%rd19+416], %f165;
	ld.local.f32 	%f166, [%rd19+544];
	fma.rn.f32 	%f167, %f5, %f89, %f166;
	st.local.f32 	[%rd19+544], %f167;
	ld.local.f32 	%f168, [%rd19+672];
	fma.rn.f32 	%f169, %f5, %f88, %f168;
	st.local.f32 	[%rd19+672], %f169;
	ld.local.f32 	%f170, [%rd19+800];
	fma.rn.f32 	%f171, %f5, %f87, %f170;
	st.local.f32 	[%rd19+800], %f171;
	ld.local.f32 	%f172, [%rd19+928];
	fma.rn.f32 	%f173, %f5, %f86, %f172;
	st.local.f32 	[%rd19+928], %f173;
	ld.local.f32 	%f174, [%rd19+40];
	fma.rn.f32 	%f175, %f6, %f93, %f174;
	st.local.f32 	[%rd19+40], %f175;
	ld.local.f32 	%f176, [%rd19+168];
	fma.rn.f32 	%f177, %f6, %f92, %f176;
	st.local.f32 	[%rd19+168], %f177;
	ld.local.f32 	%f178, [%rd19+296];
	fma.rn.f32 	%f179, %f6, %f91, %f178;
	st.local.f32 	[%rd19+296], %f179;
	ld.local.f32 	%f180, [%rd19+424];
	fma.rn.f32 	%f181, %f6, %f90, %f180;
	st.local.f32 	[%rd19+424], %f181;
	ld.local.f32 	%f182, [%rd19+552];
	fma.rn.f32 	%f183, %f6, %f89, %f182;
	st.local.f32 	[%rd19+552], %f183;
	ld.local.f32 	%f184, [%rd19+680];
	fma.rn.f32 	%f185, %f6, %f88, %f184;
	st.local.f32 	[%rd19+680], %f185;
	ld.local.f32 	%f186, [%rd19+808];
	fma.rn.f32 	%f187, %f6, %f87, %f186;
	st.local.f32 	[%rd19+808], %f187;
	ld.local.f32 	%f188, [%rd19+936];
	fma.rn.f32 	%f189, %f6, %f86, %f188;
	st.local.f32 	[%rd19+936], %f189;
	ld.local.f32 	%f190, [%rd19+48];
	fma.rn.f32 	%f191, %f7, %f93, %f190;
	st.local.f32 	[%rd19+48], %f191;
	ld.local.f32 	%f192, [%rd19+176];
	fma.rn.f32 	%f193, %f7, %f92, %f192;
	st.local.f32 	[%rd19+176], %f193;
	ld.local.f32 	%f194, [%rd19+304];
	fma.rn.f32 	%f195, %f7, %f91, %f194;
	st.local.f32 	[%rd19+304], %f195;
	ld.local.f32 	%f196, [%rd19+432];
	fma.rn.f32 	%f197, %f7, %f90, %f196;
	st.local.f32 	[%rd19+432], %f197;
	ld.local.f32 	%f198, [%rd19+560];
	fma.rn.f32 	%f199, %f7, %f89, %f198;
	st.local.f32 	[%rd19+560], %f199;
	ld.local.f32 	%f200, [%rd19+688];
	fma.rn.f32 	%f201, %f7, %f88, %f200;
	st.local.f32 	[%rd19+688], %f201;
	ld.local.f32 	%f202, [%rd19+816];
	fma.rn.f32 	%f203, %f7, %f87, %f202;
	st.local.f32 	[%rd19+816], %f203;
	ld.local.f32 	%f204, [%rd19+944];
	fma.rn.f32 	%f205, %f7, %f86, %f204;
	st.local.f32 	[%rd19+944], %f205;
	ld.local.f32 	%f206, [%rd19+56];
	fma.rn.f32 	%f207, %f8, %f93, %f206;
	st.local.f32 	[%rd19+56], %f207;
	ld.local.f32 	%f208, [%rd19+184];
	fma.rn.f32 	%f209, %f8, %f92, %f208;
	st.local.f32 	[%rd19+184], %f209;
	ld.local.f32 	%f210, [%rd19+312];
	fma.rn.f32 	%f211, %f8, %f91, %f210;
	st.local.f32 	[%rd19+312], %f211;
	ld.local.f32 	%f212, [%rd19+440];
	fma.rn.f32 	%f213, %f8, %f90, %f212;
	st.local.f32 	[%rd19+440], %f213;
	ld.local.f32 	%f214, [%rd19+568];
	fma.rn.f32 	%f215, %f8, %f89, %f214;
	st.local.f32 	[%rd19+568], %f215;
	ld.local.f32 	%f216, [%rd19+696];
	fma.rn.f32 	%f217, %f8, %f88, %f216;
	st.local.f32 	[%rd19+696], %f217;
	ld.local.f32 	%f218, [%rd19+824];
	fma.rn.f32 	%f219, %f8, %f87, %f218;
	st.local.f32 	[%rd19+824], %f219;
	ld.local.f32 	%f220, [%rd19+952];
	fma.rn.f32 	%f221, %f8, %f86, %f220;
	st.local.f32 	[%rd19+952], %f221;
	ld.local.f32 	%f222, [%rd19+64];
	fma.rn.f32 	%f223, %f9, %f93, %f222;
	st.local.f32 	[%rd19+64], %f223;
	ld.local.f32 	%f224, [%rd19+192];
	fma.rn.f32 	%f225, %f9, %f92, %f224;
	st.local.f32 	[%rd19+192], %f225;
	ld.local.f32 	%f226, [%rd19+320];
	fma.rn.f32 	%f227, %f9, %f91, %f226;
	st.local.f32 	[%rd19+320], %f227;
	ld.local.f32 	%f228, [%rd19+448];
	fma.rn.f32 	%f229, %f9, %f90, %f228;
	st.local.f32 	[%rd19+448], %f229;
	ld.local.f32 	%f230, [%rd19+576];
	fma.rn.f32 	%f231, %f9, %f89, %f230;
	st.local.f32 	[%rd19+576], %f231;
	ld.local.f32 	%f232, [%rd19+704];
	fma.rn.f32 	%f233, %f9, %f88, %f232;
	st.local.f32 	[%rd19+704], %f233;
	ld.local.f32 	%f234, [%rd19+832];
	fma.rn.f32 	%f235, %f9, %f87, %f234;
	st.local.f32 	[%rd19+832], %f235;
	ld.local.f32 	%f236, [%rd19+960];
	fma.rn.f32 	%f237, %f9, %f86, %f236;
	st.local.f32 	[%rd19+960], %f237;
	ld.local.f32 	%f238, [%rd19+72];
	fma.rn.f32 	%f239, %f10, %f93, %f238;
	st.local.f32 	[%rd19+72], %f239;
	ld.local.f32 	%f240, [%rd19+200];
	fma.rn.f32 	%f241, %f10, %f92, %f240;
	st.local.f32 	[%rd19+200], %f241;
	ld.local.f32 	%f242, [%rd19+328];
	fma.rn.f32 	%f243, %f10, %f91, %f242;
	st.local.f32 	[%rd19+328], %f243;
	ld.local.f32 	%f244, [%rd19+456];
	fma.rn.f32 	%f245, %f10, %f90, %f244;
	st.local.f32 	[%rd19+456], %f245;
	ld.local.f32 	%f246, [%rd19+584];
	fma.rn.f32 	%f247, %f10, %f89, %f246;
	st.local.f32 	[%rd19+584], %f247;
	ld.local.f32 	%f248, [%rd19+712];
	fma.rn.f32 	%f249, %f10, %f88, %f248;
	st.local.f32 	[%rd19+712], %f249;
	ld.local.f32 	%f250, [%rd19+840];
	fma.rn.f32 	%f251, %f10, %f87, %f250;
	st.local.f32 	[%rd19+840], %f251;
	ld.local.f32 	%f252, [%rd19+968];
	fma.rn.f32 	%f253, %f10, %f86, %f252;
	st.local.f32 	[%rd19+968], %f253;
	ld.local.f32 	%f254, [%rd19+80];
	fma.rn.f32 	%f255, %f11, %f93, %f254;
	st.local.f32 	[%rd19+80], %f255;
	ld.local.f32 	%f256, [%rd19+208];
	fma.rn.f32 	%f257, %f11, %f92, %f256;
	st.local.f32 	[%rd19+208], %f257;
	ld.local.f32 	%f258, [%rd19+336];
	fma.rn.f32 	%f259, %f11, %f91, %f258;
	st.local.f32 	[%rd19+336], %f259;
	ld.local.f32 	%f260, [%rd19+464];
	fma.rn.f32 	%f261, %f11, %f90, %f260;
	st.local.f32 	[%rd19+464], %f261;
	ld.local.f32 	%f262, [%rd19+592];
	fma.rn.f32 	%f263, %f11, %f89, %f262;
	st.local.f32 	[%rd19+592], %f263;
	ld.local.f32 	%f264, [%rd19+720];
	fma.rn.f32 	%f265, %f11, %f88, %f264;
	st.local.f32 	[%rd19+720], %f265;
	ld.local.f32 	%f266, [%rd19+848];
	fma.rn.f32 	%f267, %f11, %f87, %f266;
	st.local.f32 	[%rd19+848], %f267;
	ld.local.f32 	%f268, [%rd19+976];
	fma.rn.f32 	%f269, %f11, %f86, %f268;
	st.local.f32 	[%rd19+976], %f269;
	ld.local.f32 	%f270, [%rd19+88];
	fma.rn.f32 	%f271, %f12, %f93, %f270;
	st.local.f32 	[%rd19+88], %f271;
	ld.local.f32 	%f272, [%rd19+216];
	fma.rn.f32 	%f273, %f12, %f92, %f272;
	st.local.f32 	[%rd19+216], %f273;
	ld.local.f32 	%f274, [%rd19+344];
	fma.rn.f32 	%f275, %f12, %f91, %f274;
	st.local.f32 	[%rd19+344], %f275;
	ld.local.f32 	%f276, [%rd19+472];
	fma.rn.f32 	%f277, %f12, %f90, %f276;
	st.local.f32 	[%rd19+472], %f277;
	ld.local.f32 	%f278, [%rd19+600];
	fma.rn.f32 	%f279, %f12, %f89, %f278;
	st.local.f32 	[%rd19+600], %f279;
	ld.local.f32 	%f280, [%rd19+728];
	fma.rn.f32 	%f281, %f12, %f88, %f280;
	st.local.f32 	[%rd19+728], %f281;
	ld.local.f32 	%f282, [%rd19+856];
	fma.rn.f32 	%f283, %f12, %f87, %f282;
	st.local.f32 	[%rd19+856], %f283;
	ld.local.f32 	%f284, [%rd19+984];
	fma.rn.f32 	%f285, %f12, %f86, %f284;
	st.local.f32 	[%rd19+984], %f285;
	ld.local.f32 	%f286, [%rd19+96];
	fma.rn.f32 	%f287, %f13, %f93, %f286;
	st.local.f32 	[%rd19+96], %f287;
	ld.local.f32 	%f288, [%rd19+224];
	fma.rn.f32 	%f289, %f13, %f92, %f288;
	st.local.f32 	[%rd19+224], %f289;
	ld.local.f32 	%f290, [%rd19+352];
	fma.rn.f32 	%f291, %f13, %f91, %f290;
	st.local.f32 	[%rd19+352], %f291;
	ld.local.f32 	%f292, [%rd19+480];
	fma.rn.f32 	%f293, %f13, %f90, %f292;
	st.local.f32 	[%rd19+480], %f293;
	ld.local.f32 	%f294, [%rd19+608];
	fma.rn.f32 	%f295, %f13, %f89, %f294;
	st.local.f32 	[%rd19+608], %f295;
	ld.local.f32 	%f296, [%rd19+736];
	fma.rn.f32 	%f297, %f13, %f88, %f296;
	st.local.f32 	[%rd19+736], %f297;
	ld.local.f32 	%f298, [%rd19+864];
	fma.rn.f32 	%f299, %f13, %f87, %f298;
	st.local.f32 	[%rd19+864], %f299;
	ld.local.f32 	%f300, [%rd19+992];
	fma.rn.f32 	%f301, %f13, %f86, %f300;
	st.local.f32 	[%rd19+992], %f301;
	ld.local.f32 	%f302, [%rd19+104];
	fma.rn.f32 	%f303, %f14, %f93, %f302;
	st.local.f32 	[%rd19+104], %f303;
	ld.local.f32 	%f304, [%rd19+232];
	fma.rn.f32 	%f305, %f14, %f92, %f304;
	st.local.f32 	[%rd19+232], %f305;
	ld.local.f32 	%f306, [%rd19+360];
	fma.rn.f32 	%f307, %f14, %f91, %f306;
	st.local.f32 	[%rd19+360], %f307;
	ld.local.f32 	%f308, [%rd19+488];
	fma.rn.f32 	%f309, %f14, %f90, %f308;
	st.local.f32 	[%rd19+488], %f309;
	ld.local.f32 	%f310, [%rd19+616];
	fma.rn.f32 	%f311, %f14, %f89, %f310;
	st.local.f32 	[%rd19+616], %f311;
	ld.local.f32 	%f312, [%rd19+744];
	fma.rn.f32 	%f313, %f14, %f88, %f312;
	st.local.f32 	[%rd19+744], %f313;
	ld.local.f32 	%f314, [%rd19+872];
	fma.rn.f32 	%f315, %f14, %f87, %f314;
	st.local.f32 	[%rd19+872], %f315;
	ld.local.f32 	%f316, [%rd19+1000];
	fma.rn.f32 	%f317, %f14, %f86, %f316;
	st.local.f32 	[%rd19+1000], %f317;
	ld.local.f32 	%f318, [%rd19+112];
	fma.rn.f32 	%f319, %f15, %f93, %f318;
	st.local.f32 	[%rd19+112], %f319;
	ld.local.f32 	%f320, [%rd19+240];
	fma.rn.f32 	%f321, %f15, %f92, %f320;
	st.local.f32 	[%rd19+240], %f321;
	ld.local.f32 	%f322, [%rd19+368];
	fma.rn.f32 	%f323, %f15, %f91, %f322;
	st.local.f32 	[%rd19+368], %f323;
	ld.local.f32 	%f324, [%rd19+496];
	fma.rn.f32 	%f325, %f15, %f90, %f324;
	st.local.f32 	[%rd19+496], %f325;
	ld.local.f32 	%f326, [%rd19+624];
	fma.rn.f32 	%f327, %f15, %f89, %f326;
	st.local.f32 	[%rd19+624], %f327;
	ld.local.f32 	%f328, [%rd19+752];
	fma.rn.f32 	%f329, %f15, %f88, %f328;
	st.local.f32 	[%rd19+752], %f329;
	ld.local.f32 	%f330, [%rd19+880];
	fma.rn.f32 	%f331, %f15, %f87, %f330;
	st.local.f32 	[%rd19+880], %f331;
	ld.local.f32 	%f332, [%rd19+1008];
	fma.rn.f32 	%f333, %f15, %f86, %f332;
	st.local.f32 	[%rd19+1008], %f333;
	ld.local.f32 	%f334, [%rd19+120];
	fma.rn.f32 	%f335, %f16, %f93, %f334;
	st.local.f32 	[%rd19+120], %f335;
	ld.local.f32 	%f336, [%rd19+248];
	fma.rn.f32 	%f337, %f16, %f92, %f336;
	st.local.f32 	[%rd19+248], %f337;
	ld.local.f32 	%f338, [%rd19+376];
	fma.rn.f32 	%f339, %f16, %f91, %f338;
	st.local.f32 	[%rd19+376], %f339;
	ld.local.f32 	%f340, [%rd19+504];
	fma.rn.f32 	%f341, %f16, %f90, %f340;
	st.local.f32 	[%rd19+504], %f341;
	ld.local.f32 	%f342, [%rd19+632];
	fma.rn.f32 	%f343, %f16, %f89, %f342;
	st.local.f32 	[%rd19+632], %f343;
	ld.local.f32 	%f344, [%rd19+760];
	fma.rn.f32 	%f345, %f16, %f88, %f344;
	st.local.f32 	[%rd19+760], %f345;
	ld.local.f32 	%f346, [%rd19+888];
	fma.rn.f32 	%f347, %f16, %f87, %f346;
	st.local.f32 	[%rd19+888], %f347;
	ld.local.f32 	%f348, [%rd19+1016];
	fma.rn.f32 	%f349, %f16, %f86, %f348;
	st.local.f32 	[%rd19+1016], %f349;
	mov.b32 	%r57, 1;
	mov.pred 	%p8, 0;
	@%p1 bra 	$L__BB0_5;
	add.s32 	%r56, %r56, 1;
	setp.ne.s32 	%p5, %r56, 8;
	@%p5 bra 	$L__BB0_4;
	add.s32 	%r55, %r55, 1;
	setp.ne.s32 	%p6, %r55, 128;
	@%p6 bra 	$L__BB0_1;
	ld.param.u64 	%rd23, [mymatmul_kernel0_param_2];
	shl.b32 	%r48, %r3, 15;
	and.b32  	%r49, %r48, 2147352576;
	shl.b32 	%r50, %r1, 10;
	and.b32  	%r51, %r50, 65536;
	or.b32  	%r52, %r49, %r51;
	or.b32  	%r53, %r52, %r5;
	add.s32 	%r54, %r53, %r8;
	mul.wide.u32 	%rd20, %r54, 4;
	cvta.to.global.u64 	%rd21, %rd23;
	add.s64 	%rd22, %rd20, %rd21;
	add.s64 	%rd25, %rd22, 2048;
	mov.b32 	%r58, 0;
$L__BB0_9:
	ld.local.v2.f32 	{%f350, %f351}, [%rd24+-512];
	st.global.f32 	[%rd25+-2048], %f350;
	ld.local.v2.f32 	{%f352, %f353}, [%rd24+-384];
	st.global.f32 	[%rd25+-1536], %f352;
	ld.local.v2.f32 	{%f354, %f355}, [%rd24+-256];
	st.global.f32 	[%rd25+-1024], %f354;
	ld.local.v2.f32 	{%f356, %f357}, [%rd24+-128];
	st.global.f32 	[%rd25+-512], %f356;
	ld.local.v2.f32 	{%f358, %f359}, [%rd24];
	st.global.f32 	[%rd25], %f358;
	ld.local.v2.f32 	{%f360, %f361}, [%rd24+128];
	st.global.f32 	[%rd25+512], %f360;
	ld.local.v2.f32 	{%f362, %f363}, [%rd24+256];
	st.global.f32 	[%rd25+1024], %f362;
	ld.local.v2.f32 	{%f364, %f365}, [%rd24+384];
	st.global.f32 	[%rd25+1536], %f364;
	st.global.f32 	[%rd25+-2044], %f351;
	st.global.f32 	[%rd25+-1532], %f353;
	st.global.f32 	[%rd25+-1020], %f355;
	st.global.f32 	[%rd25+-508], %f357;
	st.global.f32 	[%rd25+4], %f359;
	st.global.f32 	[%rd25+516], %f361;
	st.global.f32 	[%rd25+1028], %f363;
	st.global.f32 	[%rd25+1540], %f365;
	add.s32 	%r58, %r58, 1;
	add.s64 	%rd25, %rd25, 16384;
	add.s64 	%rd24, %rd24, 8;
	setp.ne.s32 	%p7, %r58, 16;
	@%p7 bra 	$L__BB0_9;
	ret;

}


// ===== COMPILED SASS (sm_100) =====

	.target	sm_100

	.elftype	@"ET_EXEC"


//--------------------- .note.nv.tkinfo           --------------------------
	.section	.note.nv.tkinfo,"",@"SHT_NOTE"
	.sectionflags	@"SHF_NOTE_NV_TKINFO"
	.tkinfo
        /*0018*/ 	.word	0x00000002
        /*0030*/ 	.string	""
        /*0030*/ 	.string	"ptxas"
        /*0030*/ 	.string	"Cuda compilation tools, release 13.0, V13.0.88"
        /*0030*/ 	.string	"Build cuda_13.0.r13.0/compiler.36424714_0"
        /*0030*/ 	.string	"-arch sm_100 -m 64 "



//--------------------- .note.nv.cuinfo           --------------------------
	.section	.note.nv.cuinfo,"",@"SHT_NOTE"
	.sectionflags	@"SHF_NOTE_NV_CUINFO"
        /*0018*/ 	.short	0x0002
        /*001a*/ 	.short	0x0064
        /*001c*/ 	.short	0x0082
	.zero		2


//--------------------- .nv.info                  --------------------------
	.section	.nv.info,"",@"SHT_CUDA_INFO"
	.align	4


	//----- nvinfo : EIATTR_REGCOUNT
	.align		4
        /*0000*/ 	.byte	0x04, 0x2f
        /*0002*/ 	.short	(.L_1 - .L_0)
	.align		4
.L_0:
        /*0004*/ 	.word	index@(mymatmul_kernel0)
        /*0008*/ 	.word	0x00000050


	//----- nvinfo : EIATTR_FRAME_SIZE
	.align		4
.L_1:
        /*000c*/ 	.byte	0x04, 0x11
        /*000e*/ 	.short	(.L_3 - .L_2)
	.align		4
.L_2:
        /*0010*/ 	.word	index@(mymatmul_kernel0)
        /*0014*/ 	.word	0x00000400


	//----- nvinfo : EIATTR_MIN_STACK_SIZE
	.align		4
.L_3:
        /*0018*/ 	.byte	0x04, 0x12
        /*001a*/ 	.short	(.L_5 - .L_4)
	.align		4
.L_4:
        /*001c*/ 	.word	index@(mymatmul_kernel0)
        /*0020*/ 	.word	0x00000400
.L_5:


//--------------------- .nv.compat                --------------------------
	.section	.nv.compat,"",@"SHT_CUDA_COMPAT_INFO"
	.align	4
        /*0000*/ 	.byte	0x02, 0x09, 0x00, 0x00, 0x02, 0x02, 0x01, 0x00, 0x02, 0x05, 0x05, 0x00, 0x03, 0x07, 0x01, 0x01
        /*0010*/ 	.byte	0x02, 0x03, 0x00, 0x00, 0x02, 0x06, 0x01, 0x00, 0x04, 0x0b, 0x08, 0x00, 0x09, 0x00, 0x00, 0x00
        /*0020*/ 	.byte	0x00, 0x00, 0x00, 0x00


//--------------------- .nv.info.mymatmul_kernel0 --------------------------
	.section	.nv.info.mymatmul_kernel0,"",@"SHT_CUDA_INFO"
	.sectionflags	@""
	.align	4


	//----- nvinfo : EIATTR_CUDA_API_VERSION
	.align		4
        /*0000*/ 	.byte	0x04, 0x37
        /*0002*/ 	.short	(.L_7 - .L_6)
.L_6:
        /*0004*/ 	.word	0x00000082


	//----- nvinfo : EIATTR_KPARAM_INFO
	.align		4
.L_7:
        /*0008*/ 	.byte	0x04, 0x17
        /*000a*/ 	.short	(.L_9 - .L_8)
.L_8:
        /*000c*/ 	.word	0x00000000
        /*0010*/ 	.short	0x0002
        /*0012*/ 	.short	0x0010
        /*0014*/ 	.byte	0x00, 0xf5, 0x21, 0x00


	//----- nvinfo : EIATTR_KPARAM_INFO
	.align		4
.L_9:
        /*0018*/ 	.byte	0x04, 0x17
        /*001a*/ 	.short	(.L_11 - .L_10)
.L_10:
        /*001c*/ 	.word	0x00000000
        /*0020*/ 	.short	0x0001
        /*0022*/ 	.short	0x0008
        /*0024*/ 	.byte	0x00, 0xf5, 0x21, 0x00


	//----- nvinfo : EIATTR_KPARAM_INFO
	.align		4
.L_11:
        /*0028*/ 	.byte	0x04, 0x17
        /*002a*/ 	.short	(.L_13 - .L_12)
.L_12:
        /*002c*/ 	.word	0x00000000
        /*0030*/ 	.short	0x0000
        /*0032*/ 	.short	0x0000
        /*0034*/ 	.byte	0x00, 0xf5, 0x21, 0x00


	//----- nvinfo : EIATTR_SPARSE_MMA_MASK
	.align		4
.L_13:
        /*0038*/ 	.byte	0x03, 0x50
        /*003a*/ 	.short	0x0000


	//----- nvinfo : EIATTR_MAXREG_COUNT
	.align		4
        /*003c*/ 	.byte	0x03, 0x1b
        /*003e*/ 	.short	0x00ff


	//----- nvinfo : EIATTR_NUM_BARRIERS
	.align		4
        /*0040*/ 	.byte	0x02, 0x4c
        /*0042*/ 	.byte	0x01
	.zero		1


	//----- nvinfo : EIATTR_MERCURY_ISA_VERSION
	.align		4
        /*0044*/ 	.byte	0x03, 0x5f
        /*0046*/ 	.short	0x0101


	//----- nvinfo : EIATTR_VRC_CTA_INIT_COUNT
	.align		4
        /*0048*/ 	.byte	0x02, 0x4a
	.zero		1
	.zero		1


	//----- nvinfo : EIATTR_EXIT_INSTR_OFFSETS
	.align		4
        /*004c*/ 	.byte	0x04, 0x1c
        /*004e*/ 	.short	(.L_15 - .L_14)


	//   ....[0]....
.L_14:
        /*0050*/ 	.word	0x00003380


	//----- nvinfo : EIATTR_MAX_THREADS
	.align		4
.L_15:
        /*0054*/ 	.byte	0x04, 0x05
        /*0056*/ 	.short	(.L_17 - .L_16)
.L_16:
        /*0058*/ 	.word	0x00000080
        /*005c*/ 	.word	0x00000001
        /*0060*/ 	.word	0x00000001


	//----- nvinfo : EIATTR_CBANK_PARAM_SIZE
	.align		4
.L_17:
        /*0064*/ 	.byte	0x03, 0x19
        /*0066*/ 	.short	0x0018


	//----- nvinfo : EIATTR_PARAM_CBANK
	.align		4
        /*0068*/ 	.byte	0x04, 0x0a
        /*006a*/ 	.short	(.L_19 - .L_18)
	.align		4
.L_18:
        /*006c*/ 	.word	index@(.nv.constant0.mymatmul_kernel0)
        /*0070*/ 	.short	0x0380
        /*0072*/ 	.short	0x0018


	//----- nvinfo : EIATTR_SW_WAR
	.align		4
.L_19:
        /*0074*/ 	.byte	0x04, 0x36
        /*0076*/ 	.short	(.L_21 - .L_20)
.L_20:
        /*0078*/ 	.word	0x00000008
.L_21:


//--------------------- .nv.callgraph             --------------------------
	.section	.nv.callgraph,"",@"SHT_CUDA_CALLGRAPH"
	.align	4
	.sectionentsize	8
	.align		4
        /*0000*/ 	.word	0x00000000
	.align		4
        /*0004*/ 	.word	0xffffffff
	.align		4
        /*0008*/ 	.word	0x00000000
	.align		4
        /*000c*/ 	.word	0xfffffffe
	.align		4
        /*0010*/ 	.word	0x00000000
	.align		4
        /*0014*/ 	.word	0xfffffffd
	.align		4
        /*0018*/ 	.word	0x00000000
	.align		4
        /*001c*/ 	.word	0xfffffffc


//--------------------- .text.mymatmul_kernel0    --------------------------
	.section	.text.mymatmul_kernel0,"ax",@progbits
	.align	128
        .global         mymatmul_kernel0
        .type           mymatmul_kernel0,@function
        .size           mymatmul_kernel0,(.L_x_5 - mymatmul_kernel0)
        .other          mymatmul_kernel0,@"STO_CUDA_ENTRY STV_DEFAULT"
mymatmul_kernel0:
.text.mymatmul_kernel0:
[----:B------:R-:W0:Y:S01]  /*0000*/  LDC R1, c[0x0][0x37c] ;  /* 0x0000df00ff017b82 */ /* 0x000e220000000800 */
[----:B------:R-:W1:Y:S07]  /*0010*/  S2R R2, SR_CTAID.X ;  /* 0x0000000000027919 */ /* 0x000e6e0000002500 */
[----:B------:R-:W2:Y:S01]  /*0020*/  S2UR UR5, SR_CgaCtaId ;  /* 0x00000000000579c3 */ /* 0x000ea20000008800 */
[----:B0-----:R-:W-:Y:S01]  /*0030*/  IADD3 R1, PT, PT, R1, -0x400, RZ ;  /* 0xfffffc0001017810 */ /* 0x001fe20007ffe0ff */
[----:B------:R-:W-:Y:S01]  /*0040*/  UMOV UR4, 0x400 ;  /* 0x0000040000047882 */ /* 0x000fe20000000000 */
[----:B------:R-:W0:Y:S01]  /*0050*/  S2R R0, SR_TID.X ;  /* 0x0000000000007919 */ /* 0x000e220000002100 */
[----:B------:R-:W3:Y:S01]  /*0060*/  LDCU.64 UR8, c[0x0][0x358] ;  /* 0x00006b00ff0877ac */ /* 0x000ee20008000a00 */
[----:B------:R-:W-:Y:S01]  /*0070*/  MOV R5, R1 ;  /* 0x0000000100057202 */ /* 0x000fe20000000f00 */
[----:B------:R4:W-:Y:S04]  /*0080*/  STL.128 [R1], RZ ;  /* 0x000000ff01007387 */ /* 0x0009e80000100c00 */
[----:B------:R4:W-:Y:S04]  /*0090*/  STL.128 [R1+0x80], RZ ;  /* 0x000080ff01007387 */ /* 0x0009e80000100c00 */
[----:B------:R4:W-:Y:S04]  /*00a0*/  STL.128 [R1+0x100], RZ ;  /* 0x000100ff01007387 */ /* 0x0009e80000100c00 */
[----:B------:R4:W-:Y:S04]  /*00b0*/  STL.128 [R1+0x180], RZ ;  /* 0x000180ff01007387 */ /* 0x0009e80000100c00 */
[----:B------:R4:W-:Y:S01]  /*00c0*/  STL.128 [R1+0x200], RZ ;  /* 0x000200ff01007387 */ /* 0x0009e20000100c00 */
[----:B--2---:R-:W-:-:S02]  /*00d0*/  ULEA UR6, UR5, UR4, 0x18 ;  /* 0x0000000405067291 */ /* 0x004fc4000f8ec0ff */
[----:B------:R-:W-:Y:S01]  /*00e0*/  UIADD3 UR4, UPT, UPT, UR4, 0x400, URZ ;  /* 0x0000040004047890 */ /* 0x000fe2000fffe0ff */
[----:B------:R4:W-:Y:S03]  /*00f0*/  STL.128 [R1+0x280], RZ ;  /* 0x000280ff01007387 */ /* 0x0009e60000100c00 */
[----:B------:R-:W-:Y:S01]  /*0100*/  ULEA UR4, UR5, UR4, 0x18 ;  /* 0x0000000405047291 */ /* 0x000fe2000f8ec0ff */
[----:B------:R4:W-:Y:S01]  /*0110*/  STL.128 [R1+0x300], RZ ;  /* 0x000300ff01007387 */ /* 0x0009e20000100c00 */
[C---:B-1----:R-:W-:Y:S02]  /*0120*/  SHF.L.U32 R3, R2.reuse, 0xd, RZ ;  /* 0x0000000d02037819 */ /* 0x042fe400000006ff */
[----:B------:R-:W-:Y:S01]  /*0130*/  SHF.L.U32 R6, R2, 0xa, RZ ;  /* 0x0000000a02067819 */ /* 0x000fe200000006ff */
[----:B------:R4:W-:Y:S01]  /*0140*/  STL.128 [R1+0x380], RZ ;  /* 0x000380ff01007387 */ /* 0x0009e20000100c00 */
[----:B0-----:R-:W-:-:S02]  /*0150*/  SHF.L.U32 R4, R0, 0x9, RZ ;  /* 0x0000000900047819 */ /* 0x001fc400000006ff */
[----:B------:R-:W-:Y:S01]  /*0160*/  LOP3.LUT R3, R3, 0x7fff8000, RZ, 0xc0, !PT ;  /* 0x7fff800003037812 */ /* 0x000fe200078ec0ff */
[----:B------:R4:W-:Y:S01]  /*0170*/  STL.128 [R1+0x10], RZ ;  /* 0x000010ff01007387 */ /* 0x0009e20000100c00 */
[C---:B------:R-:W-:Y:S02]  /*0180*/  SHF.L.U32 R8, R0.reuse, 0x1, RZ ;  /* 0x0000000100087819 */ /* 0x040fe400000006ff */
[----:B------:R-:W-:Y:S01]  /*0190*/  LOP3.LUT R7, R3, 0x7c00, R4, 0xf8, !PT ;  /* 0x00007c0003077812 */ /* 0x000fe200078ef804 */
[----:B------:R4:W-:Y:S01]  /*01a0*/  STL.128 [R1+0x90], RZ ;  /* 0x000090ff01007387 */ /* 0x0009e20000100c00 */
[----:B------:R-:W-:Y:S01]  /*01b0*/  SHF.L.U32 R4, R0, 0x2, RZ ;  /* 0x0000000200047819 */ /* 0x000fe200000006ff */
[----:B------:R-:W-:Y:S01]  /*01c0*/  HFMA2 R3, -RZ, RZ, 0, 0 ;  /* 0x00000000ff037431 */ /* 0x000fe200000001ff */
[C---:B------:R-:W-:Y:S01]  /*01d0*/  LOP3.LUT R9, R8.reuse, 0x80, RZ, 0xc0, !PT ;  /* 0x0000008008097812 */ /* 0x040fe200078ec0ff */
[----:B------:R4:W-:Y:S01]  /*01e0*/  STL.128 [R1+0x110], RZ ;  /* 0x000110ff01007387 */ /* 0x0009e20000100c00 */
[----:B------:R-:W-:-:S02]  /*01f0*/  LOP3.LUT R21, R8, 0x7e, RZ, 0xc0, !PT ;  /* 0x0000007e08157812 */ /* 0x000fc400078ec0ff */
[----:B------:R-:W-:Y:S01]  /*0200*/  LOP3.LUT R23, R6, 0xc00, RZ, 0xc0, !PT ;  /* 0x00000c0006177812 */ /* 0x000fe200078ec0ff */
[----:B------:R4:W-:Y:S01]  /*0210*/  STL.128 [R1+0x190], RZ ;  /* 0x000190ff01007387 */ /* 0x0009e20000100c00 */
[----:B------:R-:W-:Y:S02]  /*0220*/  LEA R6, R0, UR6, 0x4 ;  /* 0x0000000600067c11 */ /* 0x000fe4000f8e20ff */
[----:B------:R-:W-:Y:S01]  /*0230*/  LOP3.LUT R8, R7, 0x4, R4, 0xf8, !PT ;  /* 0x0000000407087812 */ /* 0x000fe200078ef804 */
[----:B------:R4:W-:Y:S04]  /*0240*/  STL.128 [R1+0x210], RZ ;  /* 0x000210ff01007387 */ /* 0x0009e80000100c00 */
        /* <DEDUP_REMOVED lines=50> */
[----:B---3--:R4:W-:Y:S02]  /*0570*/  STL.128 [R1+0x3f0], RZ ;  /* 0x0003f0ff01007387 */ /* 0x0089e40000100c00 */
.L_x_2:
[----:B------:R-:W-:Y:S01]  /*0580*/  BAR.SYNC.DEFER_BLOCKING 0x0 ;  /* 0x0000000000007b1d */ /* 0x000fe20000010000 */
[----:B------:R-:W-:Y:S02]  /*0590*/  ISETP.GT.U32.AND P0, PT, R0, 0x3f, PT ;  /* 0x0000003f0000780c */ /* 0x000fe40003f04070 */
[----:B------:R-:W-:-:S05]  /*05a0*/  SHF.L.U32 R14, R3, 0xf, RZ ;  /* 0x0000000f030e7819 */ /* 0x000fca00000006ff */
[----:B------:R-:W0:Y:S01]  /*05b0*/  LDC.64 R10, c[0x0][0x388] ;  /* 0x0000e200ff0a7b82 */ /* 0x000e220000000a00 */
[----:B------:R-:W-:-:S07]  /*05c0*/  LOP3.LUT R15, R14, R23, R0, 0xfe, !PT ;  /* 0x000000170e0f7212 */ /* 0x000fce00078efe00 */
[----:B------:R-:W1:Y:S01]  /*05d0*/  @!P0 LDC.64 R12, c[0x0][0x380] ;  /* 0x0000e000ff0c8b82 */ /* 0x000e620000000a00 */
[----:B------:R-:W-:Y:S01]  /*05e0*/  @!P0 LEA R7, R3, R8, 0x3 ;  /* 0x0000000803078211 */ /* 0x000fe200078e18ff */
[----:B0-----:R-:W-:-:S05]  /*05f0*/  IMAD.WIDE.U32 R10, R15, 0x4, R10 ;  /* 0x000000040f0a7825 */ /* 0x001fca00078e000a */
[----:B------:R-:W2:Y:S01]  /*0600*/  LDG.E.CONSTANT R17, desc[UR8][R10.64+0x200] ;  /* 0x000200080a117981 */ /* 0x000ea2000c1e9900 */
[----:B-1----:R-:W-:-:S03]  /*0610*/  @!P0 IMAD.WIDE.U32 R12, R7, 0x4, R12 ;  /* 0x00000004070c8825 */ /* 0x002fc600078e000c */
[----:B------:R-:W3:Y:S04]  /*0620*/  LDG.E.CONSTANT R19, desc[UR8][R10.64+0x400] ;  /* 0x000400080a137981 */ /* 0x000ee8000c1e9900 */
[----:B------:R-:W5:Y:S04]  /*0630*/  LDG.E.CONSTANT R7, desc[UR8][R10.64] ;  /* 0x000000080a077981 */ /* 0x000f68000c1e9900 */
[----:B------:R-:W4:Y:S04]  /*0640*/  @!P0 LDG.E.128.CONSTANT R12, desc[UR8][R12.64] ;  /* 0x000000080c0c8981 */ /* 0x000f28000c1e9d00 */
[----:B------:R-:W3:Y:S04]  /*0650*/  LDG.E.CONSTANT R25, desc[UR8][R10.64+0x600] ;  /* 0x000600080a197981 */ /* 0x000ee8000c1e9900 */
        /* <DEDUP_REMOVED lines=54> */
[----:B----4-:R-:W-:Y:S04]  /*09c0*/  @!P0 STS.128 [R6], R12 ;  /* 0x0000000c06008388 */ /* 0x010fe80000000c00 */
[----:B-----5:R0:W-:Y:S04]  /*09d0*/  STS [R4+UR4], R7 ;  /* 0x0000000704007988 */ /* 0x0201e80008000804 */
[----:B--2---:R1:W-:Y:S04]  /*09e0*/  STS [R4+UR4+0x200], R17 ;  /* 0x0002001104007988 */ /* 0x0043e80008000804 */
[----:B0-----:R-:W2:Y:S04]  /*09f0*/  LDG.E.CONSTANT R7, desc[UR8][R10.64+0x4800] ;  /* 0x004800080a077981 */ /* 0x001ea8000c1e9900 */
[----:B------:R-:W4:Y:S04]  /*0a00*/  LDG.E.CONSTANT R13, desc[UR8][R10.64+0x4400] ;  /* 0x004400080a0d7981 */ /* 0x000f28000c1e9900 */
[----:B------:R-:W5:Y:S04]  /*0a10*/  LDG.E.CONSTANT R15, desc[UR8][R10.64+0x4600] ;  /* 0x004600080a0f7981 */ /* 0x000f68000c1e9900 */
[----:B-1----:R-:W5:Y:S04]  /*0a20*/  LDG.E.CONSTANT R17, desc[UR8][R10.64+0x4a00] ;  /* 0x004a00080a117981 */ /* 0x002f68000c1e9900 */
[----:B------:R-:W5:Y:S04]  /*0a30*/  LDG.E.CONSTANT R12, desc[UR8][R10.64+0x10400] ;  /* 0x010400080a0c7981 */ /* 0x000f68000c1e9900 */
[----:B------:R0:W5:Y:S04]  /*0a40*/  LDG.E.CONSTANT R14, desc[UR8][R10.64+0x10600] ;  /* 0x010600080a0e7981 */ /* 0x000168000c1e9900 */
[----:B---3--:R1:W-:Y:S04]  /*0a50*/  STS [R4+UR4+0x400], R19 ;  /* 0x0004001304007988 */ /* 0x0083e80008000804 */
[----:B------:R1:W-:Y:S04]  /*0a60*/  STS [R4+UR4+0x600], R25 ;  /* 0x0006001904007988 */ /* 0x0003e80008000804 */
        /* <DEDUP_REMOVED lines=53> */
[----:B------:R1:W-:Y:S01]  /*0dc0*/  STS [R4+UR4+0x7e00], R70 ;  /* 0x007e004604007988 */ /* 0x0003e20008000804 */
[----:B0-----:R-:W-:-:S03]  /*0dd0*/  MOV R10, RZ ;  /* 0x000000ff000a7202 */ /* 0x001fc60000000f00 */
[----:B--2---:R1:W-:Y:S04]  /*0de0*/  STS [R4+UR4+0x1800], R7 ;  /* 0x0018000704007988 */ /* 0x0043e80008000804 */
[----:B----4-:R1:W-:Y:S04]  /*0df0*/  STS [R4+UR4+0x1400], R13 ;  /* 0x0014000d04007988 */ /* 0x0103e80008000804 */
[----:B-----5:R1:W-:Y:S04]  /*0e00*/  STS [R4+UR4+0x1600], R15 ;  /* 0x0016000f04007988 */ /* 0x0203e80008000804 */
[----:B------:R1:W-:Y:S04]  /*0e10*/  STS [R4+UR4+0x1a00], R17 ;  /* 0x001a001104007988 */ /* 0x0003e80008000804 */
[----:B------:R1:W-:Y:S04]  /*0e20*/  STS [R4+UR4+0x4400], R12 ;  /* 0x0044000c04007988 */ /* 0x0003e80008000804 */
[----:B------:R1:W-:Y:S01]  /*0e30*/  STS [R4+UR4+0x4600], R14 ;  /* 0x0046000e04007988 */ /* 0x0003e20008000804 */
[----:B------:R-:W-:Y:S06]  /*0e40*/  BAR.SYNC.DEFER_BLOCKING 0x0 ;  /* 0x0000000000007b1d */ /* 0x000fec0000010000 */
.L_x_1:
[----:B------:R-:W0:Y:S01]  /*0e50*/  S2UR UR6, SR_CgaCtaId ;  /* 0x00000000000679c3 */ /* 0x000e220000008800 */
[----:B------:R-:W-:Y:S01]  /*0e60*/  UMOV UR5, 0x400 ;  /* 0x0000040000057882 */ /* 0x000fe20000000000 */
[----:B-1----:R-:W-:Y:S01]  /*0e70*/  IADD3 R7, PT, PT, R9, R10, RZ ;  /* 0x0000000a09077210 */ /* 0x002fe20007ffe0ff */
[----:B------:R-:W-:Y:S01]  /*0e80*/  HFMA2 R33, -RZ, RZ, 0, 0 ;  /* 0x00000000ff217431 */ /* 0x000fe200000001ff */
[C---:B------:R-:W-:Y:S01]  /*0e90*/  LEA R28, R10.reuse, R21, 0xa ;  /* 0x000000150a1c7211 */ /* 0x040fe200078e50ff */
[----:B------:R-:W-:Y:S01]  /*0ea0*/  UPLOP3.LUT UP0, UPT, UPT, UPT, UPT, 0x80, 0x8 ;  /* 0x000000000008789c */ /* 0x000fe20003f0f070 */
[----:B------:R-:W-:-:S04]  /*0eb0*/  IADD3 R10, PT, PT, R10, 0x1, RZ ;  /* 0x000000010a0a7810 */ /* 0x000fc80007ffe0ff */
[----:B------:R-:W-:Y:S01]  /*0ec0*/  ISETP.NE.AND P0, PT, R10, 0x8, PT ;  /* 0x000000080a00780c */ /* 0x000fe20003f05270 */
[----:B0-----:R-:W-:Y:S02]  /*0ed0*/  ULEA UR7, UR6, UR5, 0x18 ;  /* 0x0000000506077291 */ /* 0x001fe4000f8ec0ff */
[----:B------:R-:W-:-:S04]  /*0ee0*/  UIADD3 UR5, UPT, UPT, UR5, 0x400, URZ ;  /* 0x0000040005057890 */ /* 0x000fc8000fffe0ff */
[----:B------:R-:W-:Y:S01]  /*0ef0*/  LEA R29, R7, UR7, 0x2 ;  /* 0x00000007071d7c11 */ /* 0x000fe2000f8e10ff */
[----:B------:R-:W-:-:S04]  /*0f00*/  ULEA UR5, UR6, UR5, 0x18 ;  /* 0x0000000506057291 */ /* 0x000fc8000f8ec0ff */
[----:B------:R0:W1:Y:S04]  /*0f10*/  LDS R7, [R29] ;  /* 0x000000001d077984 */ /* 0x0000680000000800 */
[----:B------:R0:W2:Y:S04]  /*0f20*/  LDS R11, [R29+0x20] ;  /* 0x000020001d0b7984 */ /* 0x0000a80000000800 */
[----:B------:R0:W3:Y:S04]  /*0f30*/  LDS R12, [R29+0x40] ;  /* 0x000040001d0c7984 */ /* 0x0000e80000000800 */
[----:B------:R0:W4:Y:S04]  /*0f40*/  LDS R13, [R29+0x60] ;  /* 0x000060001d0d7984 */ /* 0x0001280000000800 */
[----:B------:R0:W0:Y:S04]  /*0f50*/  LDS R14, [R29+0x80] ;  /* 0x000080001d0e7984 */ /* 0x0000280000000800 */
        /* <DEDUP_REMOVED lines=10> */
[----:B-1234-:R0:W0:Y:S02]  /*1000*/  LDS R27, [R29+0x1e0] ;  /* 0x0001e0001d1b7984 */ /* 0x01e0240000000800 */
.L_x_0:
[----:B------:R-:W-:-:S05]  /*1010*/  LEA R30, R33, R5, 0x2 ;  /* 0x00000005211e7211 */ /* 0x000fca00078e10ff */
[----:B------:R-:W2:Y:S04]  /*1020*/  LDL R74, [R30] ;  /* 0x000000001e4a7983 */ /* 0x000ea80000100800 */
[----:B------:R-:W3:Y:S04]  /*1030*/  LDL R35, [R30+0x10] ;  /* 0x000010001e237983 */ /* 0x000ee80000100800 */
[----:B------:R-:W4:Y:S04]  /*1040*/  LDL R59, [R30+0x30] ;  /* 0x000030001e3b7983 */ /* 0x000f280000100800 */
[----:B------:R-:W5:Y:S04]  /*1050*/  LDL R57, [R30+0x20] ;  /* 0x000020001e397983 */ /* 0x000f680000100800 */
        /* <DEDUP_REMOVED lines=31> */
[----:B------:R-:W5:Y:S01]  /*1250*/  LDL R36, [R30+0x128] ;  /* 0x000128001e247983 */ /* 0x000f620000100800 */
[----:B0-----:R-:W-:-:S03]  /*1260*/  IADD3 R29, PT, PT, R28, R33, RZ ;  /* 0x000000211c1d7210 */ /* 0x001fc60007ffe0ff */
[----:B------:R-:W5:Y:S04]  /*1270*/  LDL R73, [R30+0x140] ;  /* 0x000140001e497983 */ /* 0x000f680000100800 */
[----:B------:R-:W5:Y:S04]  /*1280*/  LDL R46, [R30+0x118] ;  /* 0x000118001e2e7983 */ /* 0x000f680000100800 */
[----:B------:R-:W5:Y:S04]  /*1290*/  LDL R37, [R30+0x120] ;  /* 0x000120001e257983 */ /* 0x000f680000100800 */
[----:B------:R-:W5:Y:S04]  /*12a0*/  LDL R33, [R30+0x130] ;  /* 0x000130001e217983 */ /* 0x000f680000100800 */
[----:B------:R-:W5:Y:S04]  /*12b0*/  LDL R70, [R30+0x138] ;  /* 0x000138001e467983 */ /* 0x000f680000100800 */
[----:B------:R-:W5:Y:S04]  /*12c0*/  LDL R68, [R30+0x148] ;  /* 0x000148001e447983 */ /* 0x000f680000100800 */
[----:B------:R-:W5:Y:S01]  /*12d0*/  LDL R69, [R30+0x150] ;  /* 0x000150001e457983 */ /* 0x000f620000100800 */
[----:B------:R-:W-:-:S03]  /*12e0*/  LEA R29, R29, UR5, 0x2 ;  /* 0x000000051d1d7c11 */ /* 0x000fc6000f8e10ff */
[----:B------:R-:W5:Y:S04]  /*12f0*/  LDL R71, [R30+0x158] ;  /* 0x000158001e477983 */ /* 0x000f680000100800 */
[----:B------:R-:W2:Y:S04]  /*1300*/  LDS R72, [R29] ;  /* 0x000000001d487984 */ /* 0x000ea80000000800 */
[----:B------:R-:W5:Y:S01]  /*1310*/  LDL R39, [R30+0x160] ;  /* 0x000160001e277983 */ /* 0x000f620000100800 */
[-C--:B--2---:R-:W-:Y:S01]  /*1320*/  FFMA R77, R7, R72.reuse, R74 ;  /* 0x00000048074d7223 */ /* 0x084fe2000000004a */
[----:B---3--:R-:W-:-:S02]  /*1330*/  FFMA R74, R12, R72, R35 ;  /* 0x000000480c4a7223 */ /* 0x008fc40000000023 */
[----:B------:R-:W0:Y:S01]  /*1340*/  LDS R35, [R29+0x200] ;  /* 0x000200001d237984 */ /* 0x000e220000000800 */
[-C--:B----4-:R-:W-:Y:S01]  /*1350*/  FFMA R59, R16, R72.reuse, R59 ;  /* 0x00000048103b7223 */ /* 0x090fe2000000003b */
[----:B-----5:R-:W-:-:S04]  /*1360*/  FFMA R57, R14, R72, R57 ;  /* 0x000000480e397223 */ /* 0x020fc80000000039 */
[----:B------:R0:W-:Y:S01]  /*1370*/  STL [R30+0x30], R59 ;  /* 0x0000303b1e007387 */ /* 0x0001e20000100800 */
[----:B------:R-:W-:-:S03]  /*1380*/  FFMA R65, R22, R72, R65 ;  /* 0x0000004816417223 */ /* 0x000fc60000000041 */
[----:B------:R1:W-:Y:S04]  /*1390*/  STL [R30+0x20], R57 ;  /* 0x000020391e007387 */ /* 0x0003e80000100800 */
[----:B------:R-:W-:Y:S04]  /*13a0*/  STL [R30+0x58], R65 ;  /* 0x000058411e007387 */ /* 0x000fe80000100800 */
[----:B------:R-:W2:Y:S01]  /*13b0*/  LDS R65, [R29+0x400] ;  /* 0x000400001d417984 */ /* 0x000ea20000000800 */
[----:B------:R-:W-:-:S03]  /*13c0*/  FFMA R66, R13, R72, R66 ;  /* 0x000000480d427223 */ /* 0x000fc60000000042 */
[----:B------:R3:W-:Y:S01]  /*13d0*/  STL [R30], R77 ;  /* 0x0000004d1e007387 */ /* 0x0007e20000100800 */
[-C--:B0-----:R-:W-:Y:S01]  /*13e0*/  FFMA R59, R11, R35.reuse, R52 ;  /* 0x000000230b3b7223 */ /* 0x081fe20000000034 */
[-C--:B-1----:R-:W-:Y:S01]  /*13f0*/  FFMA R57, R7, R35.reuse, R64 ;  /* 0x0000002307397223 */ /* 0x082fe20000000040 */
[-C--:B------:R-:W-:Y:S01]  /*1400*/  FFMA R53, R16, R35.reuse, R53 ;  /* 0x0000002310357223 */ /* 0x080fe20000000035 */
[-C--:B---3--:R-:W-:Y:S01]  /*1410*/  FFMA R77, R15, R72.reuse, R54 ;  /* 0x000000480f4d7223 */ /* 0x088fe20000000036 */
[----:B------:R-:W-:Y:S01]  /*1420*/  FFMA R45, R20, R35, R45 ;  /* 0x00000023142d7223 */ /* 0x000fe2000000002d */
[----:B------:R0:W-:Y:S04]  /*1430*/  STL [R30+0x88], R59 ;  /* 0x0000883b1e007387 */ /* 0x0001e80000100800 */
[----:B------:R1:W-:Y:S04]  /*1440*/  STL [R30+0x80], R57 ;  /* 0x000080391e007387 */ /* 0x0003e80000100800 */
[----:B------:R3:W-:Y:S04]  /*1450*/  STL [R30+0xb0], R53 ;  /* 0x0000b0351e007387 */ /* 0x0007e80000100800 */
[----:B0-----:R-:W4:Y:S04]  /*1460*/  LDL R59, [R30+0x190] ;  /* 0x000190001e3b7983 */ /* 0x001f280000100800 */
[----:B-1----:R-:W5:Y:S01]  /*1470*/  LDL R57, [R30+0x1c0] ;  /* 0x0001c0001e397983 */ /* 0x002f620000100800 */
[----:B------:R-:W-:-:S03]  /*1480*/  FFMA R76, R11, R72, R76 ;  /* 0x000000480b4c7223 */ /* 0x000fc6000000004c */
[----:B---3--:R-:W3:Y:S01]  /*1490*/  LDL R53, [R30+0x1d8] ;  /* 0x0001d8001e357983 */ /* 0x008ee20000100800 */
[-C--:B------:R-:W-:Y:S01]  /*14a0*/  FFMA R56, R17, R72.reuse, R56 ;  /* 0x0000004811387223 */ /* 0x080fe20000000038 */
[-C--:B------:R-:W-:Y:S01]  /*14b0*/  FFMA R61, R18, R72.reuse, R61 ;  /* 0x00000048123d7223 */ /* 0x080fe2000000003d */
[-C--:B------:R-:W-:Y:S01]  /*14c0*/  FFMA R58, R19, R72.reuse, R58 ;  /* 0x00000048133a7223 */ /* 0x080fe2000000003a */
[----:B------:R0:W-:Y:S01]  /*14d0*/  STL [R30+0x18], R66 ;  /* 0x000018421e007387 */ /* 0x0001e20000100800 */
[-C--:B------:R-:W-:Y:S01]  /*14e0*/  FFMA R63, R20, R72.reuse, R63 ;  /* 0x00000048143f7223 */ /* 0x080fe2000000003f */
[-C--:B------:R-:W-:Y:S01]  /*14f0*/  FFMA R75, R26, R72.reuse, R75 ;  /* 0x000000481a4b7223 */ /* 0x080fe2000000004b */
[-C--:B------:R-:W-:Y:S01]  /*1500*/  FFMA R62, R27, R72.reuse, R62 ;  /* 0x000000481b3e7223 */ /* 0x080fe2000000003e */
[----:B------:R1:W-:Y:S04]  /*1510*/  STL [R30+0x28], R77 ;  /* 0x0000284d1e007387 */ /* 0x0003e80000100800 */
[----:B------:R2:W-:Y:S01]  /*1520*/  STL [R30+0xd0], R45 ;  /* 0x0000d02d1e007387 */ /* 0x0005e20000100800 */
[----:B0-----:R-:W-:Y:S01]  /*1530*/  FFMA R66, R24, R72, R67 ;  /* 0x0000004818427223 */ /* 0x001fe20000000043 */
[----:B------:R-:W-:-:S02]  /*1540*/  FFMA R49, R18, R35, R49 ;  /* 0x0000002312317223 */ /* 0x000fc40000000031 */
[----:B------:R0:W-:Y:S01]  /*1550*/  STL [R30+0x50], R63 ;  /* 0x0000503f1e007387 */ /* 0x0001e20000100800 */
[----:B-1----:R-:W-:Y:S01]  /*1560*/  FFMA R77, R25, R72, R60 ;  /* 0x00000048194d7223 */ /* 0x002fe2000000003c */
[-C--:B------:R-:W-:Y:S02]  /*1570*/  FFMA R72, R24, R35.reuse, R31 ;  /* 0x0000002318487223 */ /* 0x080fe4000000001f */
[----:B------:R-:W3:Y:S04]  /*1580*/  LDL R54, [R30+0x168] ;  /* 0x000168001e367983 */ /* 0x000ee80000100800 */
[----:B------:R-:W3:Y:S04]  /*1590*/  LDL R31, [R30+0x220] ;  /* 0x000220001e1f7983 */ /* 0x000ee80000100800 */
[----:B--2---:R-:W2:Y:S04]  /*15a0*/  LDL R45, [R30+0x210] ;  /* 0x000210001e2d7983 */ /* 0x004ea80000100800 */
[----:B------:R1:W-:Y:S04]  /*15b0*/  STL [R30+0x40], R61 ;  /* 0x0000403d1e007387 */ /* 0x0003e80000100800 */
[----:B0-----:R-:W2:Y:S01]  /*15c0*/  LDL R63, [R30+0x1a0] ;  /* 0x0001a0001e3f7983 */ /* 0x001ea20000100800 */
[-C--:B------:R-:W-:Y:S01]  /*15d0*/  FFMA R47, R22, R35.reuse, R47 ;  /* 0x00000023162f7223 */ /* 0x080fe2000000002f */
[----:B------:R-:W-:-:S02]  /*15e0*/  FFMA R51, R14, R35, R51 ;  /* 0x000000230e337223 */ /* 0x000fc40000000033 */
[----:B------:R0:W-:Y:S01]  /*15f0*/  STL [R30+0x60], R66 ;  /* 0x000060421e007387 */ /* 0x0001e20000100800 */
[----:B-1----:R-:W-:-:S03]  /*1600*/  FFMA R61, R13, R35, R44 ;  /* 0x000000230d3d7223 */ /* 0x002fc6000000002c */
[----:B------:R-:W2:Y:S01]  /*1610*/  LDL R67, [R30+0x170] ;  /* 0x000170001e437983 */ /* 0x000ea20000100800 */
[----:B------:R-:W-:-:S03]  /*1620*/  FFMA R48, R19, R35, R48 ;  /* 0x0000002313307223 */ /* 0x000fc60000000030 */
[----:B------:R-:W-:Y:S04]  /*1630*/  STL [R30+0xc0], R49 ;  /* 0x0000c0311e007387 */ /* 0x000fe80000100800 */
[----:B------:R1:W-:Y:S04]  /*1640*/  STL [R30+0x70], R75 ;  /* 0x0000704b1e007387 */ /* 0x0003e80000100800 */
[----:B0-----:R-:W2:Y:S04]  /*1650*/  LDL R66, [R30+0x178] ;  /* 0x000178001e427983 */ /* 0x001ea80000100800 */
[----:B------:R0:W-:Y:S01]  /*1660*/  STL [R30+0x98], R61 ;  /* 0x0000983d1e007387 */ /* 0x0001e20000100800 */
[----:B-1----:R-:W-:-:S03]  /*1670*/  FFMA R75, R15, R35, R50 ;  /* 0x000000230f4b7223 */ /* 0x002fc60000000032 */
[----:B------:R-:W2:Y:S04]  /*1680*/  LDL R64, [R30+0x188] ;  /* 0x000188001e407983 */ /* 0x000ea80000100800 */
[----:B------:R-:W2:Y:S04]  /*1690*/  LDL R49, [R30+0x1f0] ;  /* 0x0001f0001e317983 */ /* 0x000ea80000100800 */
[----:B------:R-:W2:Y:S04]  /*16a0*/  LDL R44, [R30+0x180] ;  /* 0x000180001e2c7983 */ /* 0x000ea80000100800 */
[----:B0-----:R-:W2:Y:S01]  /*16b0*/  LDL R61, [R30+0x1b0] ;  /* 0x0001b0001e3d7983 */ /* 0x001ea20000100800 */
[-C--:B------:R-:W-:Y:S01]  /*16c0*/  FFMA R55, R12, R35.reuse, R55 ;  /* 0x000000230c377223 */ /* 0x080fe20000000037 */
[----:B------:R-:W-:-:S02]  /*16d0*/  FFMA R43, R26, R35, R43 ;  /* 0x000000231a2b7223 */ /* 0x000fc4000000002b */
[----:B------:R0:W-:Y:S04]  /*16e0*/  STL [R30+0x10], R74 ;  /* 0x0000104a1e007387 */ /* 0x0001e80000100800 */
[----:B------:R1:W-:Y:S04]  /*16f0*/  STL [R30+0x68], R77 ;  /* 0x0000684d1e007387 */ /* 0x0003e80000100800 */
[----:B------:R1:W-:Y:S01]  /*1700*/  STL [R30+0xd8], R47 ;  /* 0x0000d82f1e007387 */ /* 0x0003e20000100800 */
[----:B0-----:R-:W-:-:S03]  /*1710*/  FFMA R74, R25, R35, R34 ;  /* 0x00000023194a7223 */ /* 0x001fc60000000022 */
[----:B------:R0:W-:Y:S01]  /*1720*/  STL [R30+0xa0], R51 ;  /* 0x0000a0331e007387 */ /* 0x0001e20000100800 */
[----:B-1----:R-:W-:-:S03]  /*1730*/  FFMA R77, R17, R35, R32 ;  /* 0x00000023114d7223 */ /* 0x002fc60000000020 */
[----:B------:R-:W-:Y:S01]  /*1740*/  STL [R30+0x38], R56 ;  /* 0x000038381e007387 */ /* 0x000fe20000100800 */
[----:B------:R-:W-:-:S03]  /*1750*/  FFMA R47, R27, R35, R38 ;  /* 0x000000231b2f7223 */ /* 0x000fc60000000026 */
[----:B------:R-:W-:Y:S04]  /*1760*/  STL [R30+0x48], R58 ;  /* 0x0000483a1e007387 */ /* 0x000fe80000100800 */
[----:B------:R1:W-:Y:S04]  /*1770*/  STL [R30+0xa8], R75 ;  /* 0x0000a84b1e007387 */ /* 0x0003e80000100800 */
[----:B------:R1:W-:Y:S04]  /*1780*/  STL [R30+0xc8], R48 ;  /* 0x0000c8301e007387 */ /* 0x0003e80000100800 */
[----:B0-----:R-:W2:Y:S01]  /*1790*/  LDL R51, [R30+0x1e0] ;  /* 0x0001e0001e337983 */ /* 0x001ea20000100800 */
[----:B-1----:R-:W-:-:S03]  /*17a0*/  FFMA R75, R7, R65, R42 ;  /* 0x00000041074b7223 */ /* 0x002fc6000000002a */
[----:B------:R-:W2:Y:S04]  /*17b0*/  LDL R35, [R30+0x230] ;  /* 0x000230001e237983 */ /* 0x000ea80000100800 */
[----:B------:R-:W2:Y:S04]  /*17c0*/  LDL R58, [R30+0x1c8] ;  /* 0x0001c8001e3a7983 */ /* 0x000ea80000100800 */
[----:B------:R-:W2:Y:S04]  /*17d0*/  LDL R56, [R30+0x1e8] ;  /* 0x0001e8001e387983 */ /* 0x000ea80000100800 */
[----:B------:R-:W2:Y:S01]  /*17e0*/  LDL R48, [R30+0x208] ;  /* 0x000208001e307983 */ /* 0x000ea20000100800 */
[----:B------:R-:W-:-:S03]  /*17f0*/  FFMA R73, R18, R65, R73 ;  /* 0x0000004112497223 */ /* 0x000fc60000000049 */
[----:B------:R0:W-:Y:S04]  /*1800*/  STL [R30+0x78], R62 ;  /* 0x0000783e1e007387 */ /* 0x0001e80000100800 */
[----:B------:R-:W-:Y:S04]  /*1810*/  STL [R30+0x90], R55 ;  /* 0x000090371e007387 */ /* 0x000fe80000100800 */
[----:B------:R1:W-:Y:S04]  /*1820*/  STL [R30+0xb8], R77 ;  /* 0x0000b84d1e007387 */ /* 0x0003e80000100800 */
[----:B0-----:R-:W2:Y:S04]  /*1830*/  LDL R62, [R30+0x198] ;  /* 0x000198001e3e7983 */ /* 0x001ea80000100800 */
[----:B------:R-:W2:Y:S01]  /*1840*/  LDL R60, [R30+0x1a8] ;  /* 0x0001a8001e3c7983 */ /* 0x000ea20000100800 */
[----:B-1----:R-:W-:-:S03]  /*1850*/  FFMA R77, R11, R65, R40 ;  /* 0x000000410b4d7223 */ /* 0x002fc60000000028 */
[----:B------:R-:W2:Y:S04]  /*1860*/  LDL R32, [R30+0x1b8] ;  /* 0x0001b8001e207983 */ /* 0x000ea80000100800 */
[----:B------:R-:W2:Y:S04]  /*1870*/  LDL R55, [R30+0x1d0] ;  /* 0x0001d0001e377983 */ /* 0x000ea80000100800 */
[----:B------:R0:W-:Y:S04]  /*1880*/  STL [R30+0xe0], R72 ;  /* 0x0000e0481e007387 */ /* 0x0001e80000100800 */
[----:B------:R-:W-:Y:S04]  /*1890*/  STL [R30+0xf0], R43 ;  /* 0x0000f02b1e007387 */ /* 0x000fe80000100800 */
[----:B------:R1:W-:Y:S01]  /*18a0*/  STL [R30+0x100], R75 ;  /* 0x0001004b1e007387 */ /* 0x0003e20000100800 */
[----:B0-----:R-:W-:-:S03]  /*18b0*/  FFMA R72, R12, R65, R41 ;  /* 0x000000410c487223 */ /* 0x001fc60000000029 */
[----:B------:R-:W2:Y:S04]  /*18c0*/  LDL R52, [R30+0x1f8] ;  /* 0x0001f8001e347983 */ /* 0x000ea80000100800 */
[----:B------:R-:W2:Y:S01]  /*18d0*/  LDL R38, [R30+0x228] ;  /* 0x000228001e267983 */ /* 0x000ea20000100800 */
[----:B-1----:R-:W-:-:S03]  /*18e0*/  FFMA R75, R15, R65, R36 ;  /* 0x000000410f4b7223 */ /* 0x002fc60000000024 */
[----:B------:R-:W2:Y:S04]  /*18f0*/  LDL R40, [R30+0x238] ;  /* 0x000238001e287983 */ /* 0x000ea80000100800 */
[----:B------:R-:W2:Y:S04]  /*1900*/  LDL R43, [R30+0x240] ;  /* 0x000240001e2b7983 */ /* 0x000ea80000100800 */
[----:B------:R-:W2:Y:S04]  /*1910*/  LDL R42, [R30+0x248] ;  /* 0x000248001e2a7983 */ /* 0x000ea80000100800 */
[----:B------:R-:W2:Y:S04]  /*1920*/  LDL R50, [R30+0x200] ;  /* 0x000200001e327983 */ /* 0x000ea80000100800 */
[----:B------:R-:W2:Y:S04]  /*1930*/  LDL R41, [R30+0x258] ;  /* 0x000258001e297983 */ /* 0x000ea80000100800 */
[----:B------:R0:W-:Y:S04]  /*1940*/  STL [R30+0x8], R76 ;  /* 0x0000084c1e007387 */ /* 0x0001e80000100800 */
[----:B------:R1:W-:Y:S04]  /*1950*/  STL [R30+0xe8], R74 ;  /* 0x0000e84a1e007387 */ /* 0x0003e80000100800 */
[----:B------:R1:W-:Y:S01]  /*1960*/  STL [R30+0x108], R77 ;  /* 0x0001084d1e007387 */ /* 0x0003e20000100800 */
[----:B0-----:R-:W-:-:S03]  /*1970*/  FFMA R76, R14, R65, R37 ;  /* 0x000000410e4c7223 */ /* 0x001fc60000000025 */
[----:B------:R-:W-:Y:S01]  /*1980*/  STL [R30+0xf8], R47 ;  /* 0x0000f82f1e007387 */ /* 0x000fe20000100800 */
[----:B-1----:R-:W-:-:S03]  /*1990*/  FFMA R74, R13, R65, R46 ;  /* 0x000000410d4a7223 */ /* 0x002fc6000000002e */
[----:B------:R0:W-:Y:S01]  /*19a0*/  STL [R30+0x128], R75 ;  /* 0x0001284b1e007387 */ /* 0x0001e20000100800 */
[----:B------:R-:W-:-:S03]  /*19b0*/  FFMA R77, R16, R65, R33 ;  /* 0x00000041104d7223 */ /* 0x000fc60000000021 */
[----:B------:R-:W2:Y:S04]  /*19c0*/  LDL R34, [R30+0x218] ;  /* 0x000218001e227983 */ /* 0x000ea80000100800 */
[----:B------:R1:W-:Y:S01]  /*19d0*/  STL [R30+0x110], R72 ;  /* 0x000110481e007387 */ /* 0x0003e20000100800 */
[----:B0-----:R-:W-:-:S03]  /*19e0*/  FFMA R75, R17, R65, R70 ;  /* 0x00000041114b7223 */ /* 0x001fc60000000046 */
[----:B------:R-:W2:Y:S04]  /*19f0*/  LDL R47, [R30+0x250] ;  /* 0x000250001e2f7983 */ /* 0x000ea80000100800 */
[----:B------:R-:W2:Y:S04]  /*1a00*/  LDL R37, [R30+0x260] ;  /* 0x000260001e257983 */ /* 0x000ea80000100800 */
[----:B------:R-:W2:Y:S04]  /*1a10*/  LDL R36, [R30+0x268] ;  /* 0x000268001e247983 */ /* 0x000ea80000100800 */
[----:B------:R-:W2:Y:S04]  /*1a20*/  LDL R33, [R30+0x270] ;  /* 0x000270001e217983 */ /* 0x000ea80000100800 */
[----:B------:R-:W2:Y:S04]  /*1a30*/  LDL R46, [R30+0x278] ;  /* 0x000278001e2e7983 */ /* 0x000ea80000100800 */
[----:B------:R0:W-:Y:S04]  /*1a40*/  STL [R30+0x140], R73 ;  /* 0x000140491e007387 */ /* 0x0001e80000100800 */
[----:B------:R-:W2:Y:S04]  /*1a50*/  LDL R70, [R30+0x280] ;  /* 0x000280001e467983 */ /* 0x000ea80000100800 */
[----:B-1----:R-:W2:Y:S04]  /*1a60*/  LDL R72, [R30+0x288] ;  /* 0x000288001e487983 */ /* 0x002ea80000100800 */
[----:B0-----:R-:W2:Y:S04]  /*1a70*/  LDL R73, [R30+0x290] ;  /* 0x000290001e497983 */ /* 0x001ea80000100800 */
[----:B------:R0:W-:Y:S04]  /*1a80*/  STL [R30+0x120], R76 ;  /* 0x0001204c1e007387 */ /* 0x0001e80000100800 */
[----:B------:R1:W-:Y:S01]  /*1a90*/  STL [R30+0x130], R77 ;  /* 0x0001304d1e007387 */ /* 0x0003e20000100800 */
[----:B0-----:R-:W-:-:S03]  /*1aa0*/  FFMA R76, R19, R65, R68 ;  /* 0x00000041134c7223 */ /* 0x001fc60000000044 */
[----:B------:R-:W2:Y:S01]  /*1ab0*/  LDL R68, [R30+0x298] ;  /* 0x000298001e447983 */ /* 0x000ea20000100800 */
[----:B-1----:R-:W-:-:S03]  /*1ac0*/  FFMA R77, R20, R65, R69 ;  /* 0x00000041144d7223 */ /* 0x002fc60000000045 */
[----:B------:R-:W2:Y:S01]  /*1ad0*/  LDL R69, [R30+0x2a0] ;  /* 0x0002a0001e457983 */ /* 0x000ea20000100800 */
[----:B------:R-:W-:-:S05]  /*1ae0*/  FFMA R71, R22, R65, R71 ;  /* 0x0000004116477223 */ /* 0x000fca0000000047 */
[----:B------:R-:W-:Y:S04]  /*1af0*/  STL [R30+0x158], R71 ;  /* 0x000158471e007387 */ /* 0x000fe80000100800 */
[----:B------:R-:W4:Y:S04]  /*1b00*/  LDS R71, [R29+0x600] ;  /* 0x000600001d477984 */ /* 0x000f280000000800 */
[----:B------:R0:W-:Y:S02]  /*1b10*/  STL [R30+0x138], R75 ;  /* 0x0001384b1e007387 */ /* 0x0001e40000100800 */
[----:B0-----:R-:W-:-:S02]  /*1b20*/  FFMA R75, R24, R65, R39 ;  /* 0x00000041184b7223 */ /* 0x001fc40000000027 */
[----:B------:R-:W0:Y:S04]  /*1b30*/  LDS R39, [R29+0x800] ;  /* 0x000800001d277984 */ /* 0x000e280000000800 */
[----:B------:R4:W-:Y:S02]  /*1b40*/  STL [R30+0x160], R75 ;  /* 0x0001604b1e007387 */ /* 0x0009e40000100800 */
[-C--:B----4-:R-:W-:Y:S02]  /*1b50*/  FFMA R75, R12, R71.reuse, R59 ;  /* 0x000000470c4b7223 */ /* 0x090fe4000000003b */
[----:B------:R-:W4:Y:S01]  /*1b60*/  LDL R59, [R30+0x2b0] ;  /* 0x0002b0001e3b7983 */ /* 0x000f220000100800 */
[-C--:B-----5:R-:W-:Y:S01]  /*1b70*/  FFMA R57, R18, R71.reuse, R57 ;  /* 0x0000004712397223 */ /* 0x0a0fe20000000039 */
[----:B---3--:R-:W-:-:S04]  /*1b80*/  FFMA R53, R22, R71, R53 ;  /* 0x0000004716357223 */ /* 0x008fc80000000035 */
[----:B------:R0:W-:Y:S04]  /*1b90*/  STL [R30+0x1c0], R57 ;  /* 0x0001c0391e007387 */ /* 0x0001e80000100800 */
[----:B------:R2:W-:Y:S01]  /*1ba0*/  STL [R30+0x1d8], R53 ;  /* 0x0001d8351e007387 */ /* 0x0005e20000100800 */
[----:B0-----:R-:W-:-:S03]  /*1bb0*/  FFMA R57, R14, R39, R31 ;  /* 0x000000270e397223 */ /* 0x001fc6000000001f */
[----:B------:R-:W3:Y:S01]  /*1bc0*/  LDL R31, [R30+0x2c0] ;  /* 0x0002c0001e1f7983 */ /* 0x000ee20000100800 */
[----:B--2---:R-:W-:-:S03]  /*1bd0*/  FFMA R53, R12, R39, R45 ;  /* 0x000000270c357223 */ /* 0x004fc6000000002d */
[----:B------:R-:W0:Y:S01]  /*1be0*/  LDS R45, [R29+0xa00] ;  /* 0x000a00001d2d7984 */ /* 0x000e220000000800 */
[----:B------:R-:W-:Y:S01]  /*1bf0*/  FFMA R63, R14, R71, R63 ;  /* 0x000000470e3f7223 */ /* 0x000fe2000000003f */
[-C--:B------:R-:W-:Y:S02]  /*1c00*/  FFMA R54, R25, R65.reuse, R54 ;  /* 0x0000004119367223 */ /* 0x080fe40000000036 */
[----:B------:R1:W-:Y:S01]  /*1c10*/  STL [R30+0x148], R76 ;  /* 0x0001484c1e007387 */ /* 0x0003e20000100800 */
[----:B------:R-:W-:-:S03]  /*1c20*/  FFMA R66, R27, R65, R66 ;  /* 0x000000411b427223 */ /* 0x000fc60000000042 */
[----:B------:R2:W-:Y:S04]  /*1c30*/  STL [R30+0x1a0], R63 ;  /* 0x0001a03f1e007387 */ /* 0x0005e80000100800 */
[----:B------:R5:W-:Y:S01]  /*1c40*/  STL [R30+0x118], R74 ;  /* 0x0001184a1e007387 */ /* 0x000be20000100800 */
[----:B-1----:R-:W-:Y:S01]  /*1c50*/  FFMA R76, R26, R65, R67 ;  /* 0x000000411a4c7223 */ /* 0x002fe20000000043 */
[-C--:B------:R-:W-:Y:S01]  /*1c60*/  FFMA R67, R11, R71.reuse, R64 ;  /* 0x000000470b437223 */ /* 0x080fe20000000040 */
[-C--:B------:R-:W-:Y:S01]  /*1c70*/  FFMA R61, R16, R71.reuse, R61 ;  /* 0x00000047103d7223 */ /* 0x080fe2000000003d */
[-C--:B--2---:R-:W-:Y:S01]  /*1c80*/  FFMA R63, R26, R71.reuse, R49 ;  /* 0x000000471a3f7223 */ /* 0x084fe20000000031 */
[----:B-----5:R-:W2:Y:S01]  /*1c90*/  LDL R74, [R30+0x2a8] ;  /* 0x0002a8001e4a7983 */ /* 0x020ea20000100800 */
[----:B------:R-:W-:-:S03]  /*1ca0*/  FFMA R65, R7, R71, R44 ;  /* 0x0000004707417223 */ /* 0x000fc6000000002c */
[----:B------:R1:W-:Y:S04]  /*1cb0*/  STL [R30+0x188], R67 ;  /* 0x000188431e007387 */ /* 0x0003e80000100800 */
[----:B------:R5:W-:Y:S04]  /*1cc0*/  STL [R30+0x1f0], R63 ;  /* 0x0001f03f1e007387 */ /* 0x000be80000100800 */
[----:B------:R0:W-:Y:S04]  /*1cd0*/  STL [R30+0x180], R65 ;  /* 0x000180411e007387 */ /* 0x0001e80000100800 */
[----:B------:R0:W-:Y:S04]  /*1ce0*/  STL [R30+0x1b0], R61 ;  /* 0x0001b03d1e007387 */ /* 0x0001e80000100800 */
[----:B------:R-:W-:Y:S04]  /*1cf0*/  STL [R30+0x150], R77 ;  /* 0x0001504d1e007387 */ /* 0x000fe80000100800 */
[----:B------:R-:W-:Y:S04]  /*1d00*/  STL [R30+0x220], R57 ;  /* 0x000220391e007387 */ /* 0x000fe80000100800 */
[----:B------:R-:W-:Y:S04]  /*1d10*/  STL [R30+0x190], R75 ;  /* 0x0001904b1e007387 */ /* 0x000fe80000100800 */
[----:B------:R0:W-:Y:S01]  /*1d20*/  STL [R30+0x210], R53 ;  /* 0x000210351e007387 */ /* 0x0001e20000100800 */
[----:B-1----:R-:W-:-:S03]  /*1d30*/  FFMA R67, R24, R71, R51 ;  /* 0x0000004718437223 */ /* 0x002fc60000000033 */
[----:B------:R-:W-:Y:S01]  /*1d40*/  STL [R30+0x168], R54 ;  /* 0x000168361e007387 */ /* 0x000fe20000100800 */
[----:B-----5:R-:W-:-:S03]  /*1d50*/  FFMA R63, R16, R39, R35 ;  /* 0x00000027103f7223 */ /* 0x020fc60000000023 */
[----:B------:R-:W5:Y:S01]  /*1d60*/  LDL R35, [R30+0x2d0] ;  /* 0x0002d0001e237983 */ /* 0x000f620000100800 */
[----:B0-----:R-:W-:-:S03]  /*1d70*/  FFMA R65, R19, R71, R58 ;  /* 0x0000004713417223 */ /* 0x001fc6000000003a */
[----:B------:R-:W5:Y:S01]  /*1d80*/  LDL R44, [R30+0x2e8] ;  /* 0x0002e8001e2c7983 */ /* 0x000f620000100800 */
[----:B------:R-:W-:-:S03]  /*1d90*/  FFMA R61, R25, R71, R56 ;  /* 0x00000047193d7223 */ /* 0x000fc60000000038 */
[----:B------:R-:W5:Y:S01]  /*1da0*/  LDL R53, [R30+0x2f0] ;  /* 0x0002f0001e357983 */ /* 0x000f620000100800 */
[----:B------:R-:W-:-:S03]  /*1db0*/  FFMA R51, R11, R39, R48 ;  /* 0x000000270b337223 */ /* 0x000fc60000000030 */
[----:B------:R-:W5:Y:S04]  /*1dc0*/  LDL R48, [R30+0x300] ;  /* 0x000300001e307983 */ /* 0x000f680000100800 */
[----:B------:R-:W-:Y:S04]  /*1dd0*/  STL [R30+0x1c8], R65 ;  /* 0x0001c8411e007387 */ /* 0x000fe80000100800 */
[----:B------:R-:W-:Y:S04]  /*1de0*/  STL [R30+0x1e0], R67 ;  /* 0x0001e0431e007387 */ /* 0x000fe80000100800 */
[----:B------:R-:W-:Y:S01]  /*1df0*/  STL [R30+0x1e8], R61 ;  /* 0x0001e83d1e007387 */ /* 0x000fe20000100800 */
[----:B------:R-:W-:-:S03]  /*1e00*/  FFMA R77, R13, R71, R62 ;  /* 0x000000470d4d7223 */ /* 0x000fc6000000003e */
[----:B------:R-:W-:Y:S01]  /*1e10*/  STL [R30+0x230], R63 ;  /* 0x0002303f1e007387 */ /* 0x000fe20000100800 */
[-C--:B------:R-:W-:Y:S01]  /*1e20*/  FFMA R60, R15, R71.reuse, R60 ;  /* 0x000000470f3c7223 */ /* 0x080fe2000000003c */
[-C--:B------:R-:W-:Y:S01]  /*1e30*/  FFMA R32, R17, R71.reuse, R32 ;  /* 0x0000004711207223 */ /* 0x080fe20000000020 */
[-C--:B------:R-:W-:Y:S01]  /*1e40*/  FFMA R55, R20, R71.reuse, R55 ;  /* 0x0000004714377223 */ /* 0x080fe20000000037 */
[----:B------:R0:W-:Y:S04]  /*1e50*/  STL [R30+0x208], R51 ;  /* 0x000208331e007387 */ /* 0x0001e80000100800 */
[----:B------:R1:W-:Y:S04]  /*1e60*/  STL [R30+0x1d0], R55 ;  /* 0x0001d0371e007387 */ /* 0x0003e80000100800 */
[----:B------:R-:W5:Y:S04]  /*1e70*/  LDL R58, [R30+0x380] ;  /* 0x000380001e3a7983 */ /* 0x000f680000100800 */
[----:B0-----:R-:W5:Y:S01]  /*1e80*/  LDL R51, [R30+0x2d8] ;  /* 0x0002d8001e337983 */ /* 0x001f620000100800 */
[----:B------:R-:W-:-:S03]  /*1e90*/  FFMA R71, R27, R71, R52 ;  /* 0x000000471b477223 */ /* 0x000fc60000000034 */
[----:B------:R-:W-:Y:S01]  /*1ea0*/  STL [R30+0x178], R66 ;  /* 0x000178421e007387 */ /* 0x000fe20000100800 */
[----:B------:R-:W-:-:S03]  /*1eb0*/  FFMA R61, R15, R39, R38 ;  /* 0x000000270f3d7223 */ /* 0x000fc60000000026 */
[----:B------:R-:W5:Y:S01]  /*1ec0*/  LDL R52, [R30+0x338] ;  /* 0x000338001e347983 */ /* 0x000f620000100800 */
        /* <DEDUP_REMOVED lines=9> */
[----:B------:R0:W-:Y:S04]  /*1f60*/  STL [R30+0x228], R61 ;  /* 0x0002283d1e007387 */ /* 0x0001e80000100800 */
[----:B------:R-:W-:Y:S04]  /*1f70*/  STL [R30+0x238], R57 ;  /* 0x000238391e007387 */ /* 0x000fe80000100800 */
[----:B------:R-:W-:Y:S04]  /*1f80*/  STL [R30+0x240], R65 ;  /* 0x000240411e007387 */ /* 0x000fe80000100800 */
[----:B------:R-:W-:Y:S04]  /*1f90*/  STL [R30+0x248], R67 ;  /* 0x000248431e007387 */ /* 0x000fe80000100800 */
[----:B------:R-:W-:Y:S04]  /*1fa0*/  STL [R30+0x1f8], R71 ;  /* 0x0001f8471e007387 */ /* 0x000fe80000100800 */
[----:B------:R0:W-:Y:S01]  /*1fb0*/  STL [R30+0x200], R49 ;  /* 0x000200311e007387 */ /* 0x0001e20000100800 */
[----:B-1----:R-:W-:-:S03]  /*1fc0*/  FFMA R55, R13, R39, R34 ;  /* 0x000000270d377223 */ /* 0x002fc60000000022 */
[----:B------:R1:W-:Y:S04]  /*1fd0*/  STL [R30+0x258], R63 ;  /* 0x0002583f1e007387 */ /* 0x0003e80000100800 */
[----:B------:R-:W5:Y:S01]  /*1fe0*/  LDL R43, [R30+0x310] ;  /* 0x000310001e2b7983 */ /* 0x000f620000100800 */
[----:B0-----:R-:W-:-:S03]  /*1ff0*/  FFMA R61, R20, R39, R47 ;  /* 0x00000027143d7223 */ /* 0x001fc6000000002f */
[----:B------:R-:W5:Y:S01]  /*2000*/  LDL R49, [R30+0x2e0] ;  /* 0x0002e0001e317983 */ /* 0x000f620000100800 */
[----:B------:R-:W-:-:S03]  /*2010*/  FFMA R57, R24, R39, R37 ;  /* 0x0000002718397223 */ /* 0x000fc60000000025 */
[----:B------:R-:W-:Y:S01]  /*2020*/  STL [R30+0x198], R77 ;  /* 0x0001984d1e007387 */ /* 0x000fe20000100800 */
[----:B------:R-:W-:-:S03]  /*2030*/  FFMA R65, R25, R39, R36 ;  /* 0x0000002719417223 */ /* 0x000fc60000000024 */
[----:B------:R-:W5:Y:S01]  /*2040*/  LDL R37, [R30+0x350] ;  /* 0x000350001e257983 */ /* 0x000f620000100800 */
[-C--:B------:R-:W-:Y:S01]  /*2050*/  FFMA R67, R26, R39.reuse, R33 ;  /* 0x000000271a437223 */ /* 0x080fe20000000021 */
[----:B------:R-:W-:Y:S02]  /*2060*/  FFMA R75, R27, R39, R46 ;  /* 0x000000271b4b7223 */ /* 0x000fe4000000002e */
[----:B------:R-:W5:Y:S04]  /*2070*/  LDL R33, [R30+0x358] ;  /* 0x000358001e217983 */ /* 0x000f680000100800 */
[----:B------:R-:W5:Y:S01]  /*2080*/  LDL R39, [R30+0x360] ;  /* 0x000360001e277983 */ /* 0x000f620000100800 */
[----:B-1----:R-:W-:-:S03]  /*2090*/  FFMA R63, R7, R45, R70 ;  /* 0x0000002d073f7223 */ /* 0x002fc60000000046 */
[----:B------:R-:W5:Y:S01]  /*20a0*/  LDL R46, [R30+0x398] ;  /* 0x000398001e2e7983 */ /* 0x000f620000100800 */
[-C--:B------:R-:W-:Y:S01]  /*20b0*/  FFMA R71, R11, R45.reuse, R72 ;  /* 0x0000002d0b477223 */ /* 0x080fe20000000048 */
[-C--:B------:R-:W-:Y:S02]  /*20c0*/  FFMA R73, R12, R45.reuse, R73 ;  /* 0x0000002d0c497223 */ /* 0x080fe40000000049 */
[----:B------:R0:W-:Y:S04]  /*20d0*/  STL [R30+0x1b8], R32 ;  /* 0x0001b8201e007387 */ /* 0x0001e80000100800 */
[----:B------:R-:W5:Y:S04]  /*20e0*/  LDL R34, [R30+0x2c8] ;  /* 0x0002c8001e227983 */ /* 0x000f680000100800 */
[----:B------:R1:W-:Y:S04]  /*20f0*/  STL [R30+0x218], R55 ;  /* 0x000218371e007387 */ /* 0x0003e80000100800 */
[----:B0-----:R-:W5:Y:S01]  /*2100*/  LDL R32, [R30+0x2b8] ;  /* 0x0002b8001e207983 */ /* 0x001f620000100800 */
[----:B------:R-:W-:-:S03]  /*2110*/  FFMA R77, R13, R45, R68 ;  /* 0x0000002d0d4d7223 */ /* 0x000fc60000000044 */
[----:B------:R-:W5:Y:S01]  /*2120*/  LDL R38, [R30+0x2f8] ;  /* 0x0002f8001e267983 */ /* 0x000f620000100800 */
[----:B------:R-:W-:-:S03]  /*2130*/  FFMA R72, R14, R45, R69 ;  /* 0x0000002d0e487223 */ /* 0x000fc60000000045 */
[----:B------:R0:W-:Y:S04]  /*2140*/  STL [R30+0x250], R61 ;  /* 0x0002503d1e007387 */ /* 0x0001e80000100800 */
[----:B------:R0:W-:Y:S04]  /*2150*/  STL [R30+0x260], R57 ;  /* 0x000260391e007387 */ /* 0x0001e80000100800 */
[----:B------:R-:W-:Y:S04]  /*2160*/  STL [R30+0x268], R65 ;  /* 0x000268411e007387 */ /* 0x000fe80000100800 */
[----:B------:R0:W-:Y:S04]  /*2170*/  STL [R30+0x270], R67 ;  /* 0x000270431e007387 */ /* 0x0001e80000100800 */
[----:B------:R-:W-:Y:S04]  /*2180*/  STL [R30+0x278], R75 ;  /* 0x0002784b1e007387 */ /* 0x000fe80000100800 */
[----:B------:R4:W-:Y:S04]  /*2190*/  STL [R30+0x280], R63 ;  /* 0x0002803f1e007387 */ /* 0x0009e80000100800 */
[----:B------:R-:W-:Y:S04]  /*21a0*/  STL [R30+0x288], R71 ;  /* 0x000288471e007387 */ /* 0x000fe80000100800 */
[----:B------:R4:W-:Y:S04]  /*21b0*/  STL [R30+0x290], R73 ;  /* 0x000290491e007387 */ /* 0x0009e80000100800 */
[----:B------:R3:W-:Y:S04]  /*21c0*/  STL [R30+0x1a8], R60 ;  /* 0x0001a83c1e007387 */ /* 0x0007e80000100800 */
[----:B------:R-:W5:Y:S04]  /*21d0*/  LDL R40, [R30+0x318] ;  /* 0x000318001e287983 */ /* 0x000f680000100800 */
[----:B-1----:R-:W5:Y:S04]  /*21e0*/  LDL R55, [R30+0x320] ;  /* 0x000320001e377983 */ /* 0x002f680000100800 */
[----:B------:R-:W5:Y:S04]  /*21f0*/  LDL R47, [R30+0x330] ;  /* 0x000330001e2f7983 */ /* 0x000f680000100800 */
[----:B------:R-:W5:Y:S04]  /*2200*/  LDL R41, [R30+0x340] ;  /* 0x000340001e297983 */ /* 0x000f680000100800 */
[----:B------:R-:W5:Y:S04]  /*2210*/  LDL R50, [R30+0x348] ;  /* 0x000348001e327983 */ /* 0x000f680000100800 */
[----:B------:R-:W5:Y:S04]  /*2220*/  LDL R36, [R30+0x368] ;  /* 0x000368001e247983 */ /* 0x000f680000100800 */
[----:B0-----:R-:W5:Y:S04]  /*2230*/  LDL R61, [R30+0x370] ;  /* 0x000370001e3d7983 */ /* 0x001f680000100800 */
[----:B------:R-:W5:Y:S04]  /*2240*/  LDL R57, [R30+0x390] ;  /* 0x000390001e397983 */ /* 0x000f680000100800 */
[----:B------:R-:W5:Y:S04]  /*2250*/  LDL R67, [R30+0x3a0] ;  /* 0x0003a0001e437983 */ /* 0x000f680000100800 */
[----:B------:R-:W5:Y:S04]  /*2260*/  LDL R65, [R30+0x3b0] ;  /* 0x0003b0001e417983 */ /* 0x000f680000100800 */
[----:B------:R-:W5:Y:S04]  /*2270*/  LDL R62, [R30+0x3b8] ;  /* 0x0003b8001e3e7983 */ /* 0x000f680000100800 */
[----:B----4-:R-:W4:Y:S04]  /*2280*/  LDL R63, [R30+0x3c0] ;  /* 0x0003c0001e3f7983 */ /* 0x010f280000100800 */
[----:B------:R-:W4:Y:S04]  /*2290*/  LDL R70, [R30+0x3c8] ;  /* 0x0003c8001e467983 */ /* 0x000f280000100800 */
[----:B------:R-:W4:Y:S04]  /*22a0*/  LDL R75, [R30+0x3d0] ;  /* 0x0003d0001e4b7983 */ /* 0x000f280000100800 */
[----:B------:R-:W4:Y:S04]  /*22b0*/  LDL R73, [R30+0x3d8] ;  /* 0x0003d8001e497983 */ /* 0x000f280000100800 */
[----:B------:R-:W4:Y:S04]  /*22c0*/  LDL R69, [R30+0x3e0] ;  /* 0x0003e0001e457983 */ /* 0x000f280000100800 */
[----:B------:R-:W4:Y:S04]  /*22d0*/  LDL R68, [R30+0x3e8] ;  /* 0x0003e8001e447983 */ /* 0x000f280000100800 */
[----:B------:R-:W4:Y:S04]  /*22e0*/  LDL R71, [R30+0x3f0] ;  /* 0x0003f0001e477983 */ /* 0x000f280000100800 */
[----:B---3--:R-:W3:Y:S04]  /*22f0*/  LDL R60, [R30+0x378] ;  /* 0x000378001e3c7983 */ /* 0x008ee80000100800 */
[----:B------:R-:W3:Y:S04]  /*2300*/  LDL R66, [R30+0x3f8] ;  /* 0x0003f8001e427983 */ /* 0x000ee80000100800 */
[----:B------:R0:W-:Y:S02]  /*2310*/  STL [R30+0x298], R77 ;  /* 0x0002984d1e007387 */ /* 0x0001e40000100800 */
[----:B0-----:R-:W-:-:S02]  /*2320*/  FFMA R77, R16, R45, R59 ;  /* 0x0000002d104d7223 */ /* 0x001fc4000000003b */
[----:B------:R-:W0:Y:S04]  /*2330*/  LDS R59, [R29+0xc00] ;  /* 0x000c00001d3b7984 */ /* 0x000e280000000800 */
[----:B------:R1:W-:Y:S02]  /*2340*/  STL [R30+0x2a0], R72 ;  /* 0x0002a0481e007387 */ /* 0x0003e40000100800 */
[-C--:B-1----:R-:W-:Y:S02]  /*2350*/  FFMA R72, R18, R45.reuse, R31 ;  /* 0x0000002d12487223 */ /* 0x082fe4000000001f */
[----:B------:R-:W1:Y:S01]  /*2360*/  LDS R31, [R29+0xe00] ;  /* 0x000e00001d1f7984 */ /* 0x000e620000000800 */
[----:B--2---:R-:W-:-:S05]  /*2370*/  FFMA R74, R15, R45, R74 ;  /* 0x0000002d0f4a7223 */ /* 0x004fca000000004a */
[----:B------:R5:W-:Y:S02]  /*2380*/  STL [R30+0x2a8], R74 ;  /* 0x0002a84a1e007387 */ /* 0x000be40000100800 */
[----:B-----5:R-:W-:Y:S01]  /*2390*/  FFMA R74, R20, R45, R35 ;  /* 0x0000002d144a7223 */ /* 0x020fe20000000023 */
[----:B0-----:R-:W-:-:S05]  /*23a0*/  FFMA R35, R7, R59, R48 ;  /* 0x0000003b07237223 */ /* 0x001fca0000000030 */
[----:B------:R0:W-:Y:S01]  /*23b0*/  STL [R30+0x300], R35 ;  /* 0x000300231e007387 */ /* 0x0001e20000100800 */
[----:B------:R-:W-:-:S03]  /*23c0*/  FFMA R53, R26, R45, R53 ;  /* 0x0000002d1a357223 */ /* 0x000fc60000000035 */
[----:B------:R2:W-:Y:S01]  /*23d0*/  STL [R30+0x2b0], R77 ;  /* 0x0002b04d1e007387 */ /* 0x0005e20000100800 */
[----:B------:R-:W-:Y:S01]  /*23e0*/  FFMA R51, R22, R45, R51 ;  /* 0x0000002d16337223 */ /* 0x000fe20000000033 */
[----:B0-----:R-:W-:-:S05]  /*23f0*/  FFMA R35, R17, R59, R52 ;  /* 0x0000003b11237223 */ /* 0x001fca0000000034 */
[----:B------:R-:W-:Y:S01]  /*2400*/  STL [R30+0x338], R35 ;  /* 0x000338231e007387 */ /* 0x000fe20000100800 */
[----:B------:R-:W-:-:S05]  /*2410*/  FFMA R29, R11, R59, R42 ;  /* 0x0000003b0b1d7223 */ /* 0x000fca000000002a */
[----:B------:R1:W-:Y:S01]  /*2420*/  STL [R30+0x308], R29 ;  /* 0x0003081d1e007387 */ /* 0x0003e20000100800 */
[----:B--2---:R-:W-:-:S03]  /*2430*/  FFMA R77, R25, R45, R44 ;  /* 0x0000002d194d7223 */ /* 0x004fc6000000002c */
[----:B------:R-:W-:Y:S01]  /*2440*/  STL [R30+0x2d8], R51 ;  /* 0x0002d8331e007387 */ /* 0x000fe20000100800 */
[----:B-1----:R-:W-:-:S05]  /*2450*/  FFMA R29, R7, R31, R58 ;  /* 0x0000001f071d7223 */ /* 0x002fca000000003a */
[----:B------:R-:W-:Y:S01]  /*2460*/  STL [R30+0x380], R29 ;  /* 0x0003801d1e007387 */ /* 0x000fe20000100800 */
[----:B------:R-:W-:Y:S01]  /*2470*/  FFMA R43, R12, R59, R43 ;  /* 0x0000003b0c2b7223 */ /* 0x000fe2000000002b */
[----:B------:R-:W-:-:S04]  /*2480*/  FFMA R49, R24, R45, R49 ;  /* 0x0000002d18317223 */ /* 0x000fc80000000031 */
[----:B------:R-:W-:Y:S01]  /*2490*/  STL [R30+0x310], R43 ;  /* 0x0003102b1e007387 */ /* 0x000fe20000100800 */
[----:B------:R-:W-:-:S03]  /*24a0*/  FFMA R37, R20, R59, R37 ;  /* 0x0000003b14257223 */ /* 0x000fc60000000025 */
[----:B------:R0:W-:Y:S01]  /*24b0*/  STL [R30+0x2e0], R49 ;  /* 0x0002e0311e007387 */ /* 0x0001e20000100800 */
[-C--:B------:R-:W-:Y:S01]  /*24c0*/  FFMA R33, R22, R59.reuse, R33 ;  /* 0x0000003b16217223 */ /* 0x080fe20000000021 */
[----:B------:R-:W-:Y:S01]  /*24d0*/  FFMA R39, R24, R59, R39 ;  /* 0x0000003b18277223 */ /* 0x000fe20000000027 */
[----:B------:R-:W-:Y:S01]  /*24e0*/  FFMA R35, R13, R31, R46 ;  /* 0x0000001f0d237223 */ /* 0x000fe2000000002e */
[----:B------:R1:W-:Y:S01]  /*24f0*/  STL [R30+0x350], R37 ;  /* 0x000350251e007387 */ /* 0x0003e20000100800 */
[----:B0-----:R-:W-:-:S03]  /*2500*/  FFMA R49, R15, R59, R54 ;  /* 0x0000003b0f317223 */ /* 0x001fc60000000036 */
[----:B------:R0:W-:Y:S04]  /*2510*/  STL [R30+0x358], R33 ;  /* 0x000358211e007387 */ /* 0x0001e80000100800 */
[----:B------:R2:W-:Y:S01]  /*2520*/  STL [R30+0x360], R39 ;  /* 0x000360271e007387 */ /* 0x0005e20000100800 */
[----:B-1----:R-:W-:Y:S01]  /*2530*/  FFMA R37, R15, R31, R64 ;  /* 0x0000001f0f257223 */ /* 0x002fe20000000040 */
[----:B------:R-:W-:Y:S02]  /*2540*/  FFMA R34, R19, R45, R34 ;  /* 0x0000002d13227223 */ /* 0x000fe40000000022 */
[----:B------:R1:W-:Y:S01]  /*2550*/  STL [R30+0x398], R35 ;  /* 0x000398231e007387 */ /* 0x0003e20000100800 */
[----:B0-----:R-:W-:Y:S01]  /*2560*/  FFMA R33, R11, R31, R56 ;  /* 0x0000001f0b217223 */ /* 0x001fe20000000038 */
[-C--:B------:R-:W-:Y:S01]  /*2570*/  FFMA R32, R17, R45.reuse, R32 ;  /* 0x0000002d11207223 */ /* 0x080fe20000000020 */
[----:B------:R-:W-:Y:S01]  /*2580*/  FFMA R38, R27, R45, R38 ;  /* 0x0000002d1b267223 */ /* 0x000fe20000000026 */
[----:B------:R-:W-:Y:S04]  /*2590*/  STL [R30+0x170], R76 ;  /* 0x0001704c1e007387 */ /* 0x000fe80000100800 */
[----:B------:R-:W-:Y:S04]  /*25a0*/  STL [R30+0x2b8], R32 ;  /* 0x0002b8201e007387 */ /* 0x000fe80000100800 */
[----:B------:R-:W-:Y:S04]  /*25b0*/  STL [R30+0x2c0], R72 ;  /* 0x0002c0481e007387 */ /* 0x000fe80000100800 */
[----:B------:R-:W-:Y:S04]  /*25c0*/  STL [R30+0x2c8], R34 ;  /* 0x0002c8221e007387 */ /* 0x000fe80000100800 */
[----:B------:R-:W-:Y:S04]  /*25d0*/  STL [R30+0x2d0], R74 ;  /* 0x0002d04a1e007387 */ /* 0x000fe80000100800 */
[----:B------:R-:W-:Y:S04]  /*25e0*/  STL [R30+0x2e8], R77 ;  /* 0x0002e84d1e007387 */ /* 0x000fe80000100800 */
[----:B------:R-:W-:Y:S04]  /*25f0*/  STL [R30+0x2f0], R53 ;  /* 0x0002f0351e007387 */ /* 0x000fe80000100800 */
[----:B------:R-:W-:Y:S04]  /*2600*/  STL [R30+0x2f8], R38 ;  /* 0x0002f8261e007387 */ /* 0x000fe80000100800 */
[----:B------:R-:W-:Y:S01]  /*2610*/  STL [R30+0x328], R49 ;  /* 0x000328311e007387 */ /* 0x000fe20000100800 */
[-C--:B------:R-:W-:Y:S01]  /*2620*/  FFMA R45, R13, R59.reuse, R40 ;  /* 0x0000003b0d2d7223 */ /* 0x080fe20000000028 */
[-C--:B------:R-:W-:Y:S01]  /*2630*/  FFMA R55, R14, R59.reuse, R55 ;  /* 0x0000003b0e377223 */ /* 0x080fe20000000037 */
[-C--:B------:R-:W-:Y:S01]  /*2640*/  FFMA R47, R16, R59.reuse, R47 ;  /* 0x0000003b102f7223 */ /* 0x080fe2000000002f */
[-C--:B------:R-:W-:Y:S01]  /*2650*/  FFMA R41, R18, R59.reuse, R41 ;  /* 0x0000003b12297223 */ /* 0x080fe20000000029 */
[-C--:B------:R-:W-:Y:S01]  /*2660*/  FFMA R51, R19, R59.reuse, R50 ;  /* 0x0000003b13337223 */ /* 0x080fe20000000032 */
[-C--:B------:R-:W-:Y:S01]  /*2670*/  FFMA R43, R25, R59.reuse, R36 ;  /* 0x0000003b192b7223 */ /* 0x080fe20000000024 */
[----:B------:R-:W-:Y:S01]  /*2680*/  FFMA R61, R26, R59, R61 ;  /* 0x0000003b1a3d7223 */ /* 0x000fe2000000003d */
[-C--:B------:R-:W-:Y:S01]  /*2690*/  FFMA R57, R12, R31.reuse, R57 ;  /* 0x0000001f0c397223 */ /* 0x080fe20000000039 */
[-C--:B------:R-:W-:Y:S01]  /*26a0*/  FFMA R67, R14, R31.reuse, R67 ;  /* 0x0000001f0e437223 */ /* 0x080fe20000000043 */
[-C--:B------:R-:W-:Y:S01]  /*26b0*/  FFMA R65, R16, R31.reuse, R65 ;  /* 0x0000001f10417223 */ /* 0x080fe20000000041 */
[-C--:B------:R-:W-:Y:S01]  /*26c0*/  FFMA R29, R17, R31.reuse, R62 ;  /* 0x0000001f111d7223 */ /* 0x080fe2000000003e */
[-C--:B----4-:R-:W-:Y:S01]  /*26d0*/  FFMA R63, R18, R31.reuse, R63 ;  /* 0x0000001f123f7223 */ /* 0x090fe2000000003f */
[-C--:B--2---:R-:W-:Y:S01]  /*26e0*/  FFMA R39, R19, R31.reuse, R70 ;  /* 0x0000001f13277223 */ /* 0x084fe20000000046 */
[-C--:B------:R-:W-:Y:S01]  /*26f0*/  FFMA R75, R20, R31.reuse, R75 ;  /* 0x0000001f144b7223 */ /* 0x080fe2000000004b */
[-C--:B------:R-:W-:Y:S01]  /*2700*/  FFMA R73, R22, R31.reuse, R73 ;  /* 0x0000001f16497223 */ /* 0x080fe20000000049 */
[-C--:B------:R-:W-:Y:S01]  /*2710*/  FFMA R69, R24, R31.reuse, R69 ;  /* 0x0000001f18457223 */ /* 0x080fe20000000045 */
[-C--:B-1----:R-:W-:Y:S01]  /*2720*/  FFMA R35, R25, R31.reuse, R68 ;  /* 0x0000001f19237223 */ /* 0x082fe20000000044 */
[----:B------:R-:W-:Y:S01]  /*2730*/  FFMA R71, R26, R31, R71 ;  /* 0x0000001f1a477223 */ /* 0x000fe20000000047 */
[C---:B---3--:R-:W-:Y:S01]  /*2740*/  FFMA R59, R27.reuse, R59, R60 ;  /* 0x0000003b1b3b7223 */ /* 0x048fe2000000003c */
        /* <DEDUP_REMOVED lines=22> */
[----:B------:R-:W-:-:S03]  /*28b0*/  UPLOP3.LUT UP1, UPT, UPT, UPT, UP0, 0x80, 0x8 ;  /* 0x000000000008789c */ /* 0x000fc60003f2f000 */
[----:B------:R0:W-:Y:S01]  /*28c0*/  STL [R30+0x388], R33 ;  /* 0x000388211e007387 */ /* 0x0001e20000100800 */
[----:B------:R-:W-:Y:S01]  /*28d0*/  UPLOP3.LUT UP0, UPT, UPT, UPT, UPT, 0x40, 0x4 ;  /* 0x000000000004789c */ /* 0x000fe20003f0e870 */
[----:B0-----:R-:W-:-:S04]  /*28e0*/  MOV R33, 0x1 ;  /* 0x0000000100217802 */ /* 0x001fc80000000f00 */
[----:B------:R-:W-:Y:S06]  /*28f0*/  BRA.U UP1, `(.L_x_0) ;  /* 0xffffffe501c47547 */ /* 0x000fec000b83ffff */
[----:B------:R-:W-:Y:S05]  /*2900*/  @P0 BRA `(.L_x_1) ;  /* 0xffffffe400500947 */ /* 0x000fea000383ffff */
[----:B------:R-:W-:-:S04]  /*2910*/  IADD3 R3, PT, PT, R3, 0x1, RZ ;  /* 0x0000000103037810 */ /* 0x000fc80007ffe0ff */
[----:B------:R-:W-:-:S13]  /*2920*/  ISETP.NE.AND P0, PT, R3, 0x80, PT ;  /* 0x000000800300780c */ /* 0x000fda0003f05270 */
[----:B------:R-:W-:Y:S05]  /*2930*/  @P0 BRA `(.L_x_2) ;  /* 0xffffffdc00100947 */ /* 0x000fea000383ffff */
[----:B------:R-:W2:Y:S01]  /*2940*/  LDL.64 R24, [R1] ;  /* 0x0000000001187983 */ /* 0x000ea20000100a00 */
[----:B------:R-:W0:Y:S03]  /*2950*/  LDC.64 R18, c[0x0][0x390] ;  /* 0x0000e400ff127b82 */ /* 0x000e260000000a00 */
[----:B------:R-:W3:Y:S04]  /*2960*/  LDL.64 R4, [R1+0x80] ;  /* 0x0000800001047983 */ /* 0x000ee80000100a00 */
[----:B------:R-:W4:Y:S04]  /*2970*/  LDL.64 R8, [R1+0x180] ;  /* 0x0001800001087983 */ /* 0x000f280000100a00 */
[----:B------:R-:W5:Y:S04]  /*2980*/  LDL.64 R10, [R1+0x200] ;  /* 0x00020000010a7983 */ /* 0x000f680000100a00 */
[----:B------:R-:W5:Y:S04]  /*2990*/  LDL.64 R12, [R1+0x280] ;  /* 0x00028000010c7983 */ /* 0x000f680000100a00 */
[----:B------:R-:W5:Y:S04]  /*29a0*/  LDL.64 R14, [R1+0x300] ;  /* 0x00030000010e7983 */ /* 0x000f680000100a00 */
[----:B------:R-:W5:Y:S04]  /*29b0*/  LDL.64 R16, [R1+0x380] ;  /* 0x0003800001107983 */ /* 0x000f680000100a00 */
[----:B------:R-:W5:Y:S01]  /*29c0*/  LDL.64 R6, [R1+0x100] ;  /* 0x0001000001067983 */ /* 0x000f620000100a00 */
[----:B------:R-:W-:-:S02]  /*29d0*/  SHF.L.U32 R2, R2, 0xf, RZ ;  /* 0x0000000f02027819 */ /* 0x000fc400000006ff */
[----:B------:R-:W-:Y:S02]  /*29e0*/  SHF.L.U32 R3, R0, 0xa, RZ ;  /* 0x0000000a00037819 */ /* 0x000fe400000006ff */
[----:B------:R-:W-:-:S04]  /*29f0*/  LOP3.LUT R2, R2, 0x7ffe0000, RZ, 0xc0, !PT ;  /* 0x7ffe000002027812 */ /* 0x000fc800078ec0ff */
[----:B------:R-:W-:-:S04]  /*2a00*/  LOP3.LUT R2, R2, 0x10000, R3, 0xf8, !PT ;  /* 0x0001000002027812 */ /* 0x000fc800078ef803 */
[----:B------:R-:W-:-:S04]  /*2a10*/  LOP3.LUT R2, R2, R23, RZ, 0xfc, !PT ;  /* 0x0000001702027212 */ /* 0x000fc800078efcff */
[----:B------:R-:W-:-:S05]  /*2a20*/  IADD3 R2, PT, PT, R21, R2, RZ ;  /* 0x0000000215027210 */ /* 0x000fca0007ffe0ff */
[----:B0-----:R-:W-:Y:S01]  /*2a30*/  IMAD.WIDE.U32 R2, R2, 0x4, R18 ;  /* 0x0000000402027825 */ /* 0x001fe200078e0012 */
[----:B------:R-:W-:Y:S01]  /*2a40*/  IADD3 R0, PT, PT, R1, 0x208, RZ ;  /* 0x0000020801007810 */ /* 0x000fe20007ffe0ff */
[----:B------:R-:W-:-:S03]  /*2a50*/  UMOV UR4, 0x1 ;  /* 0x0000000100047882 */ /* 0x000fc60000000000 */
[----:B--2---:R-:W-:Y:S04]  /*2a60*/  STG.E desc[UR8][R2.64], R24 ;  /* 0x0000001802007986 */ /* 0x004fe8000c101908 */
[----:B------:R-:W-:Y:S04]  /*2a70*/  STG.E desc[UR8][R2.64+0x4], R25 ;  /* 0x0000041902007986 */ /* 0x000fe8000c101908 */
[----:B---3--:R-:W-:Y:S04]  /*2a80*/  STG.E desc[UR8][R2.64+0x200], R4 ;  /* 0x0002000402007986 */ /* 0x008fe8000c101908 */
[----:B------:R-:W-:Y:S04]  /*2a90*/  STG.E desc[UR8][R2.64+0x204], R5 ;  /* 0x0002040502007986 */ /* 0x000fe8000c101908 */
[----:B----4-:R-:W-:Y:S04]  /*2aa0*/  STG.E desc[UR8][R2.64+0x600], R8 ;  /* 0x0006000802007986 */ /* 0x010fe8000c101908 */
[----:B------:R-:W-:Y:S04]  /*2ab0*/  STG.E desc[UR8][R2.64+0x604], R9 ;  /* 0x0006040902007986 */ /* 0x000fe8000c101908 */
[----:B-----5:R-:W-:Y:S04]  /*2ac0*/  STG.E desc[UR8][R2.64+0x800], R10 ;  /* 0x0008000a02007986 */ /* 0x020fe8000c101908 */
[----:B------:R-:W-:Y:S04]  /*2ad0*/  STG.E desc[UR8][R2.64+0x804], R11 ;  /* 0x0008040b02007986 */ /* 0x000fe8000c101908 */
[----:B------:R-:W-:Y:S04]  /*2ae0*/  STG.E desc[UR8][R2.64+0xa00], R12 ;  /* 0x000a000c02007986 */ /* 0x000fe8000c101908 */
[----:B------:R-:W-:Y:S04]  /*2af0*/  STG.E desc[UR8][R2.64+0xa04], R13 ;  /* 0x000a040d02007986 */ /* 0x000fe8000c101908 */
[----:B------:R-:W-:Y:S04]  /*2b00*/  STG.E desc[UR8][R2.64+0xc00], R14 ;  /* 0x000c000e02007986 */ /* 0x000fe8000c101908 */
[----:B------:R-:W-:Y:S04]  /*2b10*/  STG.E desc[UR8][R2.64+0xc04], R15 ;  /* 0x000c040f02007986 */ /* 0x000fe8000c101908 */
[----:B------:R-:W-:Y:S04]  /*2b20*/  STG.E desc[UR8][R2.64+0xe00], R16 ;  /* 0x000e001002007986 */ /* 0x000fe8000c101908 */
[----:B------:R-:W-:Y:S04]  /*2b30*/  STG.E desc[UR8][R2.64+0xe04], R17 ;  /* 0x000e041102007986 */ /* 0x000fe8000c101908 */
[----:B------:R0:W-:Y:S04]  /*2b40*/  STG.E desc[UR8][R2.64+0x400], R6 ;  /* 0x0004000602007986 */ /* 0x0001e8000c101908 */
[----:B------:R1:W-:Y:S01]  /*2b50*/  STG.E desc[UR8][R2.64+0x404], R7 ;  /* 0x0004040702007986 */ /* 0x0003e2000c101908 */
[----:B0-----:R-:W-:-:S04]  /*2b60*/  IADD3 R6, P0, PT, R2, 0x4800, RZ ;  /* 0x0000480002067810 */ /* 0x001fc80007f1e0ff */
[----:B-1----:R-:W-:-:S09]  /*2b70*/  IADD3.X R7, PT, PT, RZ, R3, RZ, P0, !PT ;  /* 0x00000003ff077210 */ /* 0x002fd200007fe4ff */
.L_x_3:
[----:B------:R-:W2:Y:S04]  /*2b80*/  LDL.64 R4, [R0+-0x200] ;  /* 0xfffe000000047983 */ /* 0x000ea80000100a00 */
[----:B------:R-:W3:Y:S04]  /*2b90*/  LDL.64 R70, [R0+-0x180] ;  /* 0xfffe800000467983 */ /* 0x000ee80000100a00 */
[----:B------:R-:W4:Y:S01]  /*2ba0*/  LDL.64 R76, [R0+-0x100] ;  /* 0xffff0000004c7983 */ /* 0x000f220000100a00 */
[----:B------:R-:W-:Y:S02]  /*2bb0*/  MOV R2, R6 ;  /* 0x0000000600027202 */ /* 0x000fe40000000f00 */
[----:B------:R-:W-:Y:S01]  /*2bc0*/  MOV R3, R7 ;  /* 0x0000000700037202 */ /* 0x000fe20000000f00 */
[----:B------:R-:W5:Y:S04]  /*2bd0*/  LDL.64 R66, [R0+-0x80] ;  /* 0xffff800000427983 */ /* 0x000f680000100a00 */
[----:B------:R-:W5:Y:S04]  /*2be0*/  LDL.64 R64, [R0] ;  /* 0x0000000000407983 */ /* 0x000f680000100a00 */
[----:B------:R-:W5:Y:S04]  /*2bf0*/  LDL.64 R62, [R0+0x80] ;  /* 0x00008000003e7983 */ /* 0x000f680000100a00 */
[----:B------:R-:W5:Y:S04]  /*2c00*/  LDL.64 R60, [R0+0x100] ;  /* 0x00010000003c7983 */ /* 0x000f680000100a00 */
[----:B------:R-:W5:Y:S04]  /*2c10*/  LDL.64 R58, [R0+0x180] ;  /* 0x00018000003a7983 */ /* 0x000f680000100a00 */
[----:B------:R-:W5:Y:S04]  /*2c20*/  LDL.64 R56, [R0+-0x1f8] ;  /* 0xfffe080000387983 */ /* 0x000f680000100a00 */
[----:B------:R-:W5:Y:S04]  /*2c30*/  LDL.64 R54, [R0+-0x178] ;  /* 0xfffe880000367983 */ /* 0x000f680000100a00 */
[----:B------:R-:W5:Y:S04]  /*2c40*/  LDL.64 R52, [R0+-0xf8] ;  /* 0xffff080000347983 */ /* 0x000f680000100a00 */
[----:B------:R-:W5:Y:S04]  /*2c50*/  LDL.64 R50, [R0+-0x78] ;  /* 0xffff880000327983 */ /* 0x000f680000100a00 */
[----:B------:R-:W5:Y:S04]  /*2c60*/  LDL.64 R48, [R0+0x8] ;  /* 0x0000080000307983 */ /* 0x000f680000100a00 */
        /* <DEDUP_REMOVED lines=21> */
[----:B------:R-:W5:Y:S04]  /*2dc0*/  LDL.64 R72, [R0+0xa0] ;  /* 0x0000a00000487983 */ /* 0x000f680000100a00 */
[----:B------:R-:W5:Y:S04]  /*2dd0*/  LDL.64 R74, [R0+0x120] ;  /* 0x00012000004a7983 */ /* 0x000f680000100a00 */
[----:B------:R-:W5:Y:S04]  /*2de0*/  LDL.64 R6, [R0+-0x160] ;  /* 0xfffea00000067983 */ /* 0x000f680000100a00 */
[----:B--2---:R-:W-:Y:S04]  /*2df0*/  STG.E desc[UR8][R2.64+-0x800], R4 ;  /* 0xfff8000402007986 */ /* 0x004fe8000c101908 */
[----:B------:R0:W-:Y:S04]  /*2e00*/  STG.E desc[UR8][R2.64+-0x7fc], R5 ;  /* 0xfff8040502007986 */ /* 0x0001e8000c101908 */
[----:B---3--:R-:W-:Y:S04]  /*2e10*/  STG.E desc[UR8][R2.64+-0x600], R70 ;  /* 0xfffa004602007986 */ /* 0x008fe8000c101908 */
[----:B------:R1:W-:Y:S04]  /*2e20*/  STG.E desc[UR8][R2.64+-0x5fc], R71 ;  /* 0xfffa044702007986 */ /* 0x0003e8000c101908 */
[----:B----4-:R-:W-:Y:S04]  /*2e30*/  STG.E desc[UR8][R2.64+-0x400], R76 ;  /* 0xfffc004c02007986 */ /* 0x010fe8000c101908 */
[----:B------:R2:W-:Y:S04]  /*2e40*/  STG.E desc[UR8][R2.64+-0x3fc], R77 ;  /* 0xfffc044d02007986 */ /* 0x0005e8000c101908 */
[----:B0-----:R-:W3:Y:S04]  /*2e50*/  LDL.64 R4, [R0+-0xe0] ;  /* 0xffff200000047983 */ /* 0x001ee80000100a00 */
[----:B-1----:R-:W4:Y:S04]  /*2e60*/  LDL.64 R70, [R0+0x20] ;  /* 0x0000200000467983 */ /* 0x002f280000100a00 */
[----:B--2---:R0:W2:Y:S04]  /*2e70*/  LDL.64 R76, [R0+0x1a0] ;  /* 0x0001a000004c7983 */ /* 0x0040a80000100a00 */
        /* <DEDUP_REMOVED lines=65> */
[----:B------:R-:W-:Y:S01]  /*3290*/  STG.E desc[UR8][R2.64+0x10404], R75 ;  /* 0x0104044b02007986 */ /* 0x000fe2000c101908 */
[----:B------:R-:W-:-:S04]  /*32a0*/  UIADD3 UR4, UPT, UPT, UR4, 0x5, URZ ;  /* 0x0000000504047890 */ /* 0x000fc8000fffe0ff */
[----:B------:R-:W-:Y:S01]  /*32b0*/  UISETP.NE.AND UP0, UPT, UR4, 0x10, UPT ;  /* 0x000000100400788c */ /* 0x000fe2000bf05270 */
[----:B------:R1:W-:Y:S01]  /*32c0*/  STG.E desc[UR8][R2.64+0xfa00], R6 ;  /* 0x00fa000602007986 */ /* 0x0003e2000c101908 */
[----:B0-----:R-:W-:-:S03]  /*32d0*/  IADD3 R0, PT, PT, R0, 0x28, RZ ;  /* 0x0000002800007810 */ /* 0x001fc60007ffe0ff */
[----:B---3--:R-:W-:Y:S04]  /*32e0*/  STG.E desc[UR8][R2.64+0xfc00], R4 ;  /* 0x00fc000402007986 */ /* 0x008fe8000c101908 */
[----:B------:R-:W-:Y:S04]  /*32f0*/  STG.E desc[UR8][R2.64+0xfc04], R5 ;  /* 0x00fc040502007986 */ /* 0x000fe8000c101908 */
[----:B----4-:R-:W-:Y:S04]  /*3300*/  STG.E desc[UR8][R2.64+0x10000], R70 ;  /* 0x0100004602007986 */ /* 0x010fe8000c101908 */
[----:B------:R-:W-:Y:S04]  /*3310*/  STG.E desc[UR8][R2.64+0x10004], R71 ;  /* 0x0100044702007986 */ /* 0x000fe8000c101908 */
[----:B--2---:R-:W-:Y:S04]  /*3320*/  STG.E desc[UR8][R2.64+0x10600], R76 ;  /* 0x0106004c02007986 */ /* 0x004fe8000c101908 */
[----:B------:R-:W-:Y:S01]  /*3330*/  STG.E desc[UR8][R2.64+0x10604], R77 ;  /* 0x0106044d02007986 */ /* 0x000fe2000c101908 */
[----:B-1----:R-:W-:-:S03]  /*3340*/  IADD3 R6, P0, PT, R2, 0x14000, RZ ;  /* 0x0001400002067810 */ /* 0x002fc60007f1e0ff */
[----:B------:R0:W-:Y:S02]  /*3350*/  STG.E desc[UR8][R2.64+0xfa04], R7 ;  /* 0x00fa040702007986 */ /* 0x0001e4000c101908 */
[----:B0-----:R-:W-:Y:S01]  /*3360*/  IADD3.X R7, PT, PT, RZ, R3, RZ, P0, !PT ;  /* 0x00000003ff077210 */ /* 0x001fe200007fe4ff */
[----:B------:R-:W-:Y:S07]  /*3370*/  BRA.U UP0, `(.L_x_3) ;  /* 0xfffffff900007547 */ /* 0x000fee000b83ffff */
[----:B------:R-:W-:Y:S05]  /*3380*/  EXIT ;  /* 0x000000000000794d */ /* 0x000fea0003800000 */
.L_x_4:
[----:B------:R-:W-:-:S00]  /*3390*/  BRA `(.L_x_4) ;  /* 0xfffffffc00fc7947 */ /* 0x000fc0000383ffff */
[----:B------:R-:W-:-:S00]  /*33a0*/  NOP ;  /* 0x0000000000007918 */ /* 0x000fc00000000000 */
        /* <DEDUP_REMOVED lines=13> */
.L_x_5:


//--------------------- .nv.shared.mymatmul_kernel0 --------------------------
	.section	.nv.shared.mymatmul_kernel0,"aw",@nobits
	.sectionflags	@""
	.align	4
.nv.shared.mymatmul_kernel0:
	.zero		34816


//--------------------- .nv.shared.reserved.0     --------------------------
	.section	.nv.shared.reserved.0,"aw",@nobits
	.weak		__nv_reservedSMEM_offset_0_alias
	.size		__nv_reservedSMEM_offset_0_alias, 0, 64
	.other		__nv_reservedSMEM_offset_0_alias,@"STO_CUDA_RESERVED_SHARED STV_DEFAULT"
__nv_reservedSMEM_offset_0_alias:
	.zero		0
	.zero		64


//--------------------- .nv.constant0.mymatmul_kernel0 --------------------------
	.section	.nv.constant0.mymatmul_kernel0,"a",@progbits
	.sectionflags	@""
	.align	4
.nv.constant0.mymatmul_kernel0:
	.zero		920


//--------------------- SYMBOLS --------------------------

	.type		.nv.reservedSmem.offset0,@object
	.size		.nv.reservedSmem.offset0,0x4
	.type		.nv.reservedSmem.cap,@object
	.size		.nv.reservedSmem.cap,0x4
